//
// Generated by NVIDIA NVVM Compiler
//
// Compiler Build ID: CL-36424714
// Cuda compilation tools, release 13.0, V13.0.88
// Based on NVVM 20.0.0
//

.version 9.0
.target sm_100
.address_size 64


.entry _Z11wrap_matmuliiiPK6__halfiS1_iPS_i(
	.param .u32 _Z11wrap_matmuliiiPK6__halfiS1_iPS_i_param_0,
	.param .u32 _Z11wrap_matmuliiiPK6__halfiS1_iPS_i_param_1,
	.param .u32 _Z11wrap_matmuliiiPK6__halfiS1_iPS_i_param_2,
	.param .u64 .ptr .align 1 _Z11wrap_matmuliiiPK6__halfiS1_iPS_i_param_3,
	.param .u32 _Z11wrap_matmuliiiPK6__halfiS1_iPS_i_param_4,
	.param .u64 .ptr .align 1 _Z11wrap_matmuliiiPK6__halfiS1_iPS_i_param_5,
	.param .u32 _Z11wrap_matmuliiiPK6__halfiS1_iPS_i_param_6,
	.param .u64 .ptr .align 1 _Z11wrap_matmuliiiPK6__halfiS1_iPS_i_param_7,
	.param .u32 _Z11wrap_matmuliiiPK6__halfiS1_iPS_i_param_8
)
{
	.reg .pred 	%p<22>;
	.reg .b16 	%rs<69>;
	.reg .b32 	%r<94>;
	.reg .b32 	%f<120>;
	.reg .b64 	%rd<97>;

	ld.param.u32 	%r36, [_Z11wrap_matmuliiiPK6__halfiS1_iPS_i_param_0];
	ld.param.u32 	%r37, [_Z11wrap_matmuliiiPK6__halfiS1_iPS_i_param_1];
	ld.param.u32 	%r38, [_Z11wrap_matmuliiiPK6__halfiS1_iPS_i_param_2];
	ld.param.u64 	%rd10, [_Z11wrap_matmuliiiPK6__halfiS1_iPS_i_param_3];
	ld.param.u64 	%rd11, [_Z11wrap_matmuliiiPK6__halfiS1_iPS_i_param_5];
	ld.param.u64 	%rd12, [_Z11wrap_matmuliiiPK6__halfiS1_iPS_i_param_7];
	ld.param.u32 	%r41, [_Z11wrap_matmuliiiPK6__halfiS1_iPS_i_param_8];
	cvta.to.global.u64 	%rd1, %rd11;
	cvta.to.global.u64 	%rd2, %rd10;
	cvta.to.global.u64 	%rd3, %rd12;
	min.s32 	%r42, %r36, %r37;
	setp.lt.s32 	%p1, %r42, 1;
	@%p1 bra 	$L__BB0_32;
	setp.lt.s32 	%p2, %r38, 1;
	@%p2 bra 	$L__BB0_19;
	and.b32  	%r1, %r38, 15;
	and.b32  	%r2, %r38, 7;
	and.b32  	%r3, %r38, 2147483632;
	add.s64 	%rd4, %rd2, 16;
	add.s64 	%rd5, %rd1, 16;
	mov.b32 	%r81, 0;
$L__BB0_3:
	ld.param.u32 	%r79, [_Z11wrap_matmuliiiPK6__halfiS1_iPS_i_param_4];
	mul.lo.s32 	%r5, %r81, %r79;
	mov.b32 	%r82, 0;
	cvt.u64.u32 	%rd8, %r81;
$L__BB0_4:
	ld.param.u32 	%r80, [_Z11wrap_matmuliiiPK6__halfiS1_iPS_i_param_6];
	setp.lt.u32 	%p11, %r38, 16;
	mul.lo.s32 	%r7, %r82, %r80;
	mov.f32 	%f119, 0f00000000;
	mov.b32 	%r87, 0;
	@%p11 bra 	$L__BB0_7;
	and.b32  	%r65, %r38, 2147483632;
	neg.s32 	%r85, %r65;
	mov.f32 	%f119, 0f00000000;
	mov.u32 	%r83, %r7;
	mov.u32 	%r84, %r5;
$L__BB0_6:
	.pragma "nounroll";
	mul.wide.s32 	%rd73, %r84, 2;
	add.s64 	%rd74, %rd4, %rd73;
	mul.wide.s32 	%rd75, %r83, 2;
	add.s64 	%rd76, %rd5, %rd75;
	ld.global.u16 	%rs6, [%rd74+-16];
	// begin inline asm
	{  cvt.f32.f16 %f22, %rs6;}

	// end inline asm
	ld.global.u16 	%rs7, [%rd76+-16];
	// begin inline asm
	{  cvt.f32.f16 %f23, %rs7;}

	// end inline asm
	fma.rn.f32 	%f54, %f22, %f23, %f119;
	ld.global.u16 	%rs8, [%rd74+-14];
	// begin inline asm
	{  cvt.f32.f16 %f24, %rs8;}

	// end inline asm
	ld.global.u16 	%rs9, [%rd76+-14];
	// begin inline asm
	{  cvt.f32.f16 %f25, %rs9;}

	// end inline asm
	fma.rn.f32 	%f55, %f24, %f25, %f54;
	ld.global.u16 	%rs10, [%rd74+-12];
	// begin inline asm
	{  cvt.f32.f16 %f26, %rs10;}

	// end inline asm
	ld.global.u16 	%rs11, [%rd76+-12];
	// begin inline asm
	{  cvt.f32.f16 %f27, %rs11;}

	// end inline asm
	fma.rn.f32 	%f56, %f26, %f27, %f55;
	ld.global.u16 	%rs12, [%rd74+-10];
	// begin inline asm
	{  cvt.f32.f16 %f28, %rs12;}

	// end inline asm
	ld.global.u16 	%rs13, [%rd76+-10];
	// begin inline asm
	{  cvt.f32.f16 %f29, %rs13;}

	// end inline asm
	fma.rn.f32 	%f57, %f28, %f29, %f56;
	ld.global.u16 	%rs14, [%rd74+-8];
	// begin inline asm
	{  cvt.f32.f16 %f30, %rs14;}

	// end inline asm
	ld.global.u16 	%rs15, [%rd76+-8];
	// begin inline asm
	{  cvt.f32.f16 %f31, %rs15;}

	// end inline asm
	fma.rn.f32 	%f58, %f30, %f31, %f57;
	ld.global.u16 	%rs16, [%rd74+-6];
	// begin inline asm
	{  cvt.f32.f16 %f32, %rs16;}

	// end inline asm
	ld.global.u16 	%rs17, [%rd76+-6];
	// begin inline asm
	{  cvt.f32.f16 %f33, %rs17;}

	// end inline asm
	fma.rn.f32 	%f59, %f32, %f33, %f58;
	ld.global.u16 	%rs18, [%rd74+-4];
	// begin inline asm
	{  cvt.f32.f16 %f34, %rs18;}

	// end inline asm
	ld.global.u16 	%rs19, [%rd76+-4];
	// begin inline asm
	{  cvt.f32.f16 %f35, %rs19;}

	// end inline asm
	fma.rn.f32 	%f60, %f34, %f35, %f59;
	ld.global.u16 	%rs20, [%rd74+-2];
	// begin inline asm
	{  cvt.f32.f16 %f36, %rs20;}

	// end inline asm
	ld.global.u16 	%rs21, [%rd76+-2];
	// begin inline asm
	{  cvt.f32.f16 %f37, %rs21;}

	// end inline asm
	fma.rn.f32 	%f61, %f36, %f37, %f60;
	ld.global.u16 	%rs22, [%rd74];
	// begin inline asm
	{  cvt.f32.f16 %f38, %rs22;}

	// end inline asm
	ld.global.u16 	%rs23, [%rd76];
	// begin inline asm
	{  cvt.f32.f16 %f39, %rs23;}

	// end inline asm
	fma.rn.f32 	%f62, %f38, %f39, %f61;
	ld.global.u16 	%rs24, [%rd74+2];
	// begin inline asm
	{  cvt.f32.f16 %f40, %rs24;}

	// end inline asm
	ld.global.u16 	%rs25, [%rd76+2];
	// begin inline asm
	{  cvt.f32.f16 %f41, %rs25;}

	// end inline asm
	fma.rn.f32 	%f63, %f40, %f41, %f62;
	ld.global.u16 	%rs26, [%rd74+4];
	// begin inline asm
	{  cvt.f32.f16 %f42, %rs26;}

	// end inline asm
	ld.global.u16 	%rs27, [%rd76+4];
	// begin inline asm
	{  cvt.f32.f16 %f43, %rs27;}

	// end inline asm
	fma.rn.f32 	%f64, %f42, %f43, %f63;
	ld.global.u16 	%rs28, [%rd74+6];
	// begin inline asm
	{  cvt.f32.f16 %f44, %rs28;}

	// end inline asm
	ld.global.u16 	%rs29, [%rd76+6];
	// begin inline asm
	{  cvt.f32.f16 %f45, %rs29;}

	// end inline asm
	fma.rn.f32 	%f65, %f44, %f45, %f64;
	ld.global.u16 	%rs30, [%rd74+8];
	// begin inline asm
	{  cvt.f32.f16 %f46, %rs30;}

	// end inline asm
	ld.global.u16 	%rs31, [%rd76+8];
	// begin inline asm
	{  cvt.f32.f16 %f47, %rs31;}

	// end inline asm
	fma.rn.f32 	%f66, %f46, %f47, %f65;
	ld.global.u16 	%rs32, [%rd74+10];
	// begin inline asm
	{  cvt.f32.f16 %f48, %rs32;}

	// end inline asm
	ld.global.u16 	%rs33, [%rd76+10];
	// begin inline asm
	{  cvt.f32.f16 %f49, %rs33;}

	// end inline asm
	fma.rn.f32 	%f67, %f48, %f49, %f66;
	ld.global.u16 	%rs34, [%rd74+12];
	// begin inline asm
	{  cvt.f32.f16 %f50, %rs34;}

	// end inline asm
	ld.global.u16 	%rs35, [%rd76+12];
	// begin inline asm
	{  cvt.f32.f16 %f51, %rs35;}

	// end inline asm
	fma.rn.f32 	%f68, %f50, %f51, %f67;
	ld.global.u16 	%rs36, [%rd74+14];
	// begin inline asm
	{  cvt.f32.f16 %f52, %rs36;}

	// end inline asm
	ld.global.u16 	%rs37, [%rd76+14];
	// begin inline asm
	{  cvt.f32.f16 %f53, %rs37;}

	// end inline asm
	fma.rn.f32 	%f119, %f52, %f53, %f68;
	add.s32 	%r85, %r85, 16;
	add.s32 	%r84, %r84, 16;
	add.s32 	%r83, %r83, 16;
	setp.ne.s32 	%p12, %r85, 0;
	mov.u32 	%r87, %r3;
	@%p12 bra 	$L__BB0_6;
$L__BB0_7:
	setp.eq.s32 	%p13, %r1, 0;
	@%p13 bra 	$L__BB0_17;
	add.s32 	%r66, %r1, -1;
	setp.lt.u32 	%p14, %r66, 7;
	@%p14 bra 	$L__BB0_10;
	ld.param.u64 	%rd94, [_Z11wrap_matmuliiiPK6__halfiS1_iPS_i_param_3];
	add.s32 	%r67, %r87, %r5;
	cvta.to.global.u64 	%rd77, %rd94;
	mul.wide.s32 	%rd78, %r67, 2;
	add.s64 	%rd79, %rd77, %rd78;
	ld.global.u16 	%rs38, [%rd79];
	// begin inline asm
	{  cvt.f32.f16 %f70, %rs38;}

	// end inline asm
	add.s32 	%r68, %r87, %r7;
	mul.wide.s32 	%rd80, %r68, 2;
	add.s64 	%rd81, %rd1, %rd80;
	ld.global.u16 	%rs39, [%rd81];
	// begin inline asm
	{  cvt.f32.f16 %f71, %rs39;}

	// end inline asm
	fma.rn.f32 	%f86, %f70, %f71, %f119;
	ld.global.u16 	%rs40, [%rd79+2];
	// begin inline asm
	{  cvt.f32.f16 %f72, %rs40;}

	// end inline asm
	ld.global.u16 	%rs41, [%rd81+2];
	// begin inline asm
	{  cvt.f32.f16 %f73, %rs41;}

	// end inline asm
	fma.rn.f32 	%f87, %f72, %f73, %f86;
	ld.global.u16 	%rs42, [%rd79+4];
	// begin inline asm
	{  cvt.f32.f16 %f74, %rs42;}

	// end inline asm
	ld.global.u16 	%rs43, [%rd81+4];
	// begin inline asm
	{  cvt.f32.f16 %f75, %rs43;}

	// end inline asm
	fma.rn.f32 	%f88, %f74, %f75, %f87;
	ld.global.u16 	%rs44, [%rd79+6];
	// begin inline asm
	{  cvt.f32.f16 %f76, %rs44;}

	// end inline asm
	ld.global.u16 	%rs45, [%rd81+6];
	// begin inline asm
	{  cvt.f32.f16 %f77, %rs45;}

	// end inline asm
	fma.rn.f32 	%f89, %f76, %f77, %f88;
	ld.global.u16 	%rs46, [%rd79+8];
	// begin inline asm
	{  cvt.f32.f16 %f78, %rs46;}

	// end inline asm
	ld.global.u16 	%rs47, [%rd81+8];
	// begin inline asm
	{  cvt.f32.f16 %f79, %rs47;}

	// end inline asm
	fma.rn.f32 	%f90, %f78, %f79, %f89;
	ld.global.u16 	%rs48, [%rd79+10];
	// begin inline asm
	{  cvt.f32.f16 %f80, %rs48;}

	// end inline asm
	ld.global.u16 	%rs49, [%rd81+10];
	// begin inline asm
	{  cvt.f32.f16 %f81, %rs49;}

	// end inline asm
	fma.rn.f32 	%f91, %f80, %f81, %f90;
	ld.global.u16 	%rs50, [%rd79+12];
	// begin inline asm
	{  cvt.f32.f16 %f82, %rs50;}

	// end inline asm
	ld.global.u16 	%rs51, [%rd81+12];
	// begin inline asm
	{  cvt.f32.f16 %f83, %rs51;}

	// end inline asm
	fma.rn.f32 	%f92, %f82, %f83, %f91;
	ld.global.u16 	%rs52, [%rd79+14];
	// begin inline asm
	{  cvt.f32.f16 %f84, %rs52;}

	// end inline asm
	ld.global.u16 	%rs53, [%rd81+14];
	// begin inline asm
	{  cvt.f32.f16 %f85, %rs53;}

	// end inline asm
	fma.rn.f32 	%f119, %f84, %f85, %f92;
	add.s32 	%r87, %r87, 8;
$L__BB0_10:
	setp.eq.s32 	%p15, %r2, 0;
	@%p15 bra 	$L__BB0_17;
	add.s32 	%r69, %r2, -1;
	setp.lt.u32 	%p16, %r69, 3;
	@%p16 bra 	$L__BB0_13;
	ld.param.u64 	%rd95, [_Z11wrap_matmuliiiPK6__halfiS1_iPS_i_param_3];
	add.s32 	%r70, %r87, %r5;
	cvta.to.global.u64 	%rd82, %rd95;
	mul.wide.s32 	%rd83, %r70, 2;
	add.s64 	%rd84, %rd82, %rd83;
	ld.global.u16 	%rs54, [%rd84];
	// begin inline asm
	{  cvt.f32.f16 %f94, %rs54;}

	// end inline asm
	add.s32 	%r71, %r87, %r7;
	mul.wide.s32 	%rd85, %r71, 2;
	add.s64 	%rd86, %rd1, %rd85;
	ld.global.u16 	%rs55, [%rd86];
	// begin inline asm
	{  cvt.f32.f16 %f95, %rs55;}

	// end inline asm
	fma.rn.f32 	%f102, %f94, %f95, %f119;
	ld.global.u16 	%rs56, [%rd84+2];
	// begin inline asm
	{  cvt.f32.f16 %f96, %rs56;}

	// end inline asm
	ld.global.u16 	%rs57, [%rd86+2];
	// begin inline asm
	{  cvt.f32.f16 %f97, %rs57;}

	// end inline asm
	fma.rn.f32 	%f103, %f96, %f97, %f102;
	ld.global.u16 	%rs58, [%rd84+4];
	// begin inline asm
	{  cvt.f32.f16 %f98, %rs58;}

	// end inline asm
	ld.global.u16 	%rs59, [%rd86+4];
	// begin inline asm
	{  cvt.f32.f16 %f99, %rs59;}

	// end inline asm
	fma.rn.f32 	%f104, %f98, %f99, %f103;
	ld.global.u16 	%rs60, [%rd84+6];
	// begin inline asm
	{  cvt.f32.f16 %f100, %rs60;}

	// end inline asm
	ld.global.u16 	%rs61, [%rd86+6];
	// begin inline asm
	{  cvt.f32.f16 %f101, %rs61;}

	// end inline asm
	fma.rn.f32 	%f119, %f100, %f101, %f104;
	add.s32 	%r87, %r87, 4;
$L__BB0_13:
	and.b32  	%r72, %r38, 3;
	setp.eq.s32 	%p17, %r72, 0;
	@%p17 bra 	$L__BB0_17;
	ld.param.u64 	%rd96, [_Z11wrap_matmuliiiPK6__halfiS1_iPS_i_param_3];
	setp.eq.s32 	%p18, %r72, 1;
	add.s32 	%r74, %r87, %r5;
	cvta.to.global.u64 	%rd87, %rd96;
	mul.wide.s32 	%rd88, %r74, 2;
	add.s64 	%rd6, %rd87, %rd88;
	ld.global.u16 	%rs62, [%rd6];
	// begin inline asm
	{  cvt.f32.f16 %f105, %rs62;}

	// end inline asm
	add.s32 	%r75, %r87, %r7;
	mul.wide.s32 	%rd89, %r75, 2;
	add.s64 	%rd7, %rd1, %rd89;
	ld.global.u16 	%rs63, [%rd7];
	// begin inline asm
	{  cvt.f32.f16 %f106, %rs63;}

	// end inline asm
	fma.rn.f32 	%f119, %f105, %f106, %f119;
	@%p18 bra 	$L__BB0_17;
	setp.eq.s32 	%p19, %r72, 2;
	ld.global.u16 	%rs64, [%rd6+2];
	// begin inline asm
	{  cvt.f32.f16 %f107, %rs64;}

	// end inline asm
	ld.global.u16 	%rs65, [%rd7+2];
	// begin inline asm
	{  cvt.f32.f16 %f108, %rs65;}

	// end inline asm
	fma.rn.f32 	%f119, %f107, %f108, %f119;
	@%p19 bra 	$L__BB0_17;
	ld.global.u16 	%rs66, [%rd6+4];
	// begin inline asm
	{  cvt.f32.f16 %f109, %rs66;}

	// end inline asm
	ld.global.u16 	%rs67, [%rd7+4];
	// begin inline asm
	{  cvt.f32.f16 %f110, %rs67;}

	// end inline asm
	fma.rn.f32 	%f119, %f109, %f110, %f119;
$L__BB0_17:
	// begin inline asm
	{  cvt.rn.f16.f32 %rs68, %f119;}

	// end inline asm
	mul.lo.s32 	%r77, %r82, %r41;
	cvt.s64.s32 	%rd90, %r77;
	add.s64 	%rd91, %rd90, %rd8;
	shl.b64 	%rd92, %rd91, 1;
	add.s64 	%rd93, %rd3, %rd92;
	st.global.u16 	[%rd93], %rs68;
	add.s32 	%r82, %r82, 1;
	setp.ne.s32 	%p20, %r82, %r37;
	@%p20 bra 	$L__BB0_4;
	cvt.u32.u64 	%r78, %rd8;
	add.s32 	%r81, %r78, 1;
	setp.eq.s32 	%p21, %r81, %r36;
	@%p21 bra 	$L__BB0_32;
	bra.uni 	$L__BB0_3;
$L__BB0_19:
	and.b32  	%r22, %r37, 7;
	add.s32 	%r23, %r22, -1;
	and.b32  	%r24, %r37, 3;
	and.b32  	%r25, %r37, 2147483640;
	and.b32  	%r26, %r37, 1;
	mov.b32 	%r89, 0;
$L__BB0_20:
	setp.lt.u32 	%p3, %r37, 8;
	cvt.u64.u32 	%rd9, %r89;
	mov.b32 	%r92, 0;
	@%p3 bra 	$L__BB0_23;
	mov.f32 	%f15, 0f00000000;
	// begin inline asm
	{  cvt.rn.f16.f32 %rs2, %f15;}

	// end inline asm
	mov.b32 	%r90, 0;
$L__BB0_22:
	.pragma "nounroll";
	mul.lo.s32 	%r46, %r90, %r41;
	cvt.s64.s32 	%rd13, %r46;
	add.s64 	%rd14, %rd13, %rd9;
	shl.b64 	%rd15, %rd14, 1;
	add.s64 	%rd16, %rd3, %rd15;
	st.global.u16 	[%rd16], %rs2;
	add.s32 	%r47, %r46, %r41;
	cvt.s64.s32 	%rd17, %r47;
	add.s64 	%rd18, %rd17, %rd9;
	shl.b64 	%rd19, %rd18, 1;
	add.s64 	%rd20, %rd3, %rd19;
	st.global.u16 	[%rd20], %rs2;
	add.s32 	%r48, %r47, %r41;
	cvt.s64.s32 	%rd21, %r48;
	add.s64 	%rd22, %rd21, %rd9;
	shl.b64 	%rd23, %rd22, 1;
	add.s64 	%rd24, %rd3, %rd23;
	st.global.u16 	[%rd24], %rs2;
	add.s32 	%r49, %r48, %r41;
	cvt.s64.s32 	%rd25, %r49;
	add.s64 	%rd26, %rd25, %rd9;
	shl.b64 	%rd27, %rd26, 1;
	add.s64 	%rd28, %rd3, %rd27;
	st.global.u16 	[%rd28], %rs2;
	add.s32 	%r50, %r49, %r41;
	cvt.s64.s32 	%rd29, %r50;
	add.s64 	%rd30, %rd29, %rd9;
	shl.b64 	%rd31, %rd30, 1;
	add.s64 	%rd32, %rd3, %rd31;
	st.global.u16 	[%rd32], %rs2;
	add.s32 	%r51, %r50, %r41;
	cvt.s64.s32 	%rd33, %r51;
	add.s64 	%rd34, %rd33, %rd9;
	shl.b64 	%rd35, %rd34, 1;
	add.s64 	%rd36, %rd3, %rd35;
	st.global.u16 	[%rd36], %rs2;
	add.s32 	%r52, %r51, %r41;
	cvt.s64.s32 	%rd37, %r52;
	add.s64 	%rd38, %rd37, %rd9;
	shl.b64 	%rd39, %rd38, 1;
	add.s64 	%rd40, %rd3, %rd39;
	st.global.u16 	[%rd40], %rs2;
	add.s32 	%r53, %r52, %r41;
	cvt.s64.s32 	%rd41, %r53;
	add.s64 	%rd42, %rd41, %rd9;
	shl.b64 	%rd43, %rd42, 1;
	add.s64 	%rd44, %rd3, %rd43;
	st.global.u16 	[%rd44], %rs2;
	add.s32 	%r90, %r90, 8;
	setp.ne.s32 	%p4, %r90, %r25;
	mov.u32 	%r92, %r25;
	@%p4 bra 	$L__BB0_22;
$L__BB0_23:
	setp.eq.s32 	%p5, %r22, 0;
	@%p5 bra 	$L__BB0_31;
	setp.lt.u32 	%p6, %r23, 3;
	@%p6 bra 	$L__BB0_26;
	mul.lo.s32 	%r54, %r92, %r41;
	cvt.s64.s32 	%rd45, %r54;
	add.s64 	%rd46, %rd45, %rd9;
	shl.b64 	%rd47, %rd46, 1;
	add.s64 	%rd48, %rd3, %rd47;
	mov.f32 	%f16, 0f00000000;
	// begin inline asm
	{  cvt.rn.f16.f32 %rs3, %f16;}

	// end inline asm
	st.global.u16 	[%rd48], %rs3;
	add.s32 	%r55, %r54, %r41;
	cvt.s64.s32 	%rd49, %r55;
	add.s64 	%rd50, %rd49, %rd9;
	shl.b64 	%rd51, %rd50, 1;
	add.s64 	%rd52, %rd3, %rd51;
	st.global.u16 	[%rd52], %rs3;
	add.s32 	%r56, %r55, %r41;
	cvt.s64.s32 	%rd53, %r56;
	add.s64 	%rd54, %rd53, %rd9;
	shl.b64 	%rd55, %rd54, 1;
	add.s64 	%rd56, %rd3, %rd55;
	st.global.u16 	[%rd56], %rs3;
	add.s32 	%r57, %r56, %r41;
	cvt.s64.s32 	%rd57, %r57;
	add.s64 	%rd58, %rd57, %rd9;
	shl.b64 	%rd59, %rd58, 1;
	add.s64 	%rd60, %rd3, %rd59;
	st.global.u16 	[%rd60], %rs3;
	add.s32 	%r92, %r92, 4;
$L__BB0_26:
	setp.eq.s32 	%p7, %r24, 0;
	@%p7 bra 	$L__BB0_31;
	setp.eq.s32 	%p8, %r24, 1;
	@%p8 bra 	$L__BB0_29;
	mul.lo.s32 	%r58, %r92, %r41;
	cvt.s64.s32 	%rd61, %r58;
	add.s64 	%rd62, %rd61, %rd9;
	shl.b64 	%rd63, %rd62, 1;
	add.s64 	%rd64, %rd3, %rd63;
	mov.f32 	%f17, 0f00000000;
	// begin inline asm
	{  cvt.rn.f16.f32 %rs4, %f17;}

	// end inline asm
	st.global.u16 	[%rd64], %rs4;
	add.s32 	%r59, %r58, %r41;
	cvt.s64.s32 	%rd65, %r59;
	add.s64 	%rd66, %rd65, %rd9;
	shl.b64 	%rd67, %rd66, 1;
	add.s64 	%rd68, %rd3, %rd67;
	st.global.u16 	[%rd68], %rs4;
	add.s32 	%r92, %r92, 2;
$L__BB0_29:
	setp.eq.s32 	%p9, %r26, 0;
	@%p9 bra 	$L__BB0_31;
	mul.lo.s32 	%r60, %r92, %r41;
	cvt.s64.s32 	%rd69, %r60;
	add.s64 	%rd70, %rd69, %rd9;
	shl.b64 	%rd71, %rd70, 1;
	add.s64 	%rd72, %rd3, %rd71;
	mov.f32 	%f18, 0f00000000;
	// begin inline asm
	{  cvt.rn.f16.f32 %rs5, %f18;}

	// end inline asm
	st.global.u16 	[%rd72], %rs5;
$L__BB0_31:
	cvt.u32.u64 	%r61, %rd9;
	add.s32 	%r89, %r61, 1;
	setp.ne.s32 	%p10, %r89, %r36;
	@%p10 bra 	$L__BB0_20;
$L__BB0_32:
	ret;

}
.entry _Z16cublasGSBE_entryiiiPK6__halfixS1_ixPS_ixi(
	.param .u32 _Z16cublasGSBE_entryiiiPK6__halfixS1_ixPS_ixi_param_0,
	.param .u32 _Z16cublasGSBE_entryiiiPK6__halfixS1_ixPS_ixi_param_1,
	.param .u32 _Z16cublasGSBE_entryiiiPK6__halfixS1_ixPS_ixi_param_2,
	.param .u64 .ptr .align 1 _Z16cublasGSBE_entryiiiPK6__halfixS1_ixPS_ixi_param_3,
	.param .u32 _Z16cublasGSBE_entryiiiPK6__halfixS1_ixPS_ixi_param_4,
	.param .u64 _Z16cublasGSBE_entryiiiPK6__halfixS1_ixPS_ixi_param_5,
	.param .u64 .ptr .align 1 _Z16cublasGSBE_entryiiiPK6__halfixS1_ixPS_ixi_param_6,
	.param .u32 _Z16cublasGSBE_entryiiiPK6__halfixS1_ixPS_ixi_param_7,
	.param .u64 _Z16cublasGSBE_entryiiiPK6__halfixS1_ixPS_ixi_param_8,
	.param .u64 .ptr .align 1 _Z16cublasGSBE_entryiiiPK6__halfixS1_ixPS_ixi_param_9,
	.param .u32 _Z16cublasGSBE_entryiiiPK6__halfixS1_ixPS_ixi_param_10,
	.param .u64 _Z16cublasGSBE_entryiiiPK6__halfixS1_ixPS_ixi_param_11,
	.param .u32 _Z16cublasGSBE_entryiiiPK6__halfixS1_ixPS_ixi_param_12
)
{
	.reg .pred 	%p<23>;
	.reg .b16 	%rs<37>;
	.reg .b32 	%r<100>;
	.reg .b32 	%f<72>;
	.reg .b64 	%rd<120>;

	ld.param.u32 	%r44, [_Z16cublasGSBE_entryiiiPK6__halfixS1_ixPS_ixi_param_0];
	ld.param.u32 	%r45, [_Z16cublasGSBE_entryiiiPK6__halfixS1_ixPS_ixi_param_1];
	ld.param.u32 	%r46, [_Z16cublasGSBE_entryiiiPK6__halfixS1_ixPS_ixi_param_2];
	ld.param.u64 	%rd14, [_Z16cublasGSBE_entryiiiPK6__halfixS1_ixPS_ixi_param_3];
	ld.param.u64 	%rd15, [_Z16cublasGSBE_entryiiiPK6__halfixS1_ixPS_ixi_param_6];
	ld.param.u32 	%r48, [_Z16cublasGSBE_entryiiiPK6__halfixS1_ixPS_ixi_param_7];
	ld.param.u64 	%rd16, [_Z16cublasGSBE_entryiiiPK6__halfixS1_ixPS_ixi_param_9];
	ld.param.u32 	%r49, [_Z16cublasGSBE_entryiiiPK6__halfixS1_ixPS_ixi_param_10];
	ld.param.u64 	%rd13, [_Z16cublasGSBE_entryiiiPK6__halfixS1_ixPS_ixi_param_11];
	ld.param.u32 	%r50, [_Z16cublasGSBE_entryiiiPK6__halfixS1_ixPS_ixi_param_12];
	cvta.to.global.u64 	%rd1, %rd15;
	cvta.to.global.u64 	%rd2, %rd14;
	cvta.to.global.u64 	%rd3, %rd16;
	mov.u32 	%r51, %ctaid.x;
	mov.u32 	%r52, %ntid.x;
	mov.u32 	%r53, %tid.x;
	mad.lo.s32 	%r85, %r51, %r52, %r53;
	mov.u32 	%r54, %nctaid.x;
	mul.lo.s32 	%r2, %r52, %r54;
	setp.ge.s32 	%p1, %r85, %r50;
	@%p1 bra 	$L__BB1_35;
	min.s32 	%r55, %r44, %r45;
	setp.lt.s32 	%p2, %r55, 1;
	@%p2 bra 	$L__BB1_35;
	setp.lt.s32 	%p3, %r46, 1;
	@%p3 bra 	$L__BB1_20;
	and.b32  	%r3, %r46, 7;
	add.s32 	%r4, %r3, -1;
	and.b32  	%r5, %r46, 3;
	and.b32  	%r6, %r46, 2147483640;
	and.b32  	%r7, %r46, 1;
	neg.s32 	%r8, %r6;
	add.s64 	%rd4, %rd2, 8;
	add.s64 	%rd5, %rd1, 8;
$L__BB1_4:
	ld.param.u64 	%rd119, [_Z16cublasGSBE_entryiiiPK6__halfixS1_ixPS_ixi_param_8];
	ld.param.u64 	%rd118, [_Z16cublasGSBE_entryiiiPK6__halfixS1_ixPS_ixi_param_5];
	cvt.s64.s32 	%rd79, %r85;
	mul.lo.s64 	%rd6, %rd118, %rd79;
	mul.lo.s64 	%rd7, %rd119, %rd79;
	mov.b32 	%r86, 0;
$L__BB1_5:
	ld.param.u32 	%r84, [_Z16cublasGSBE_entryiiiPK6__halfixS1_ixPS_ixi_param_4];
	cvt.u64.u32 	%rd80, %r86;
	cvt.s64.s32 	%rd81, %r85;
	mad.lo.s64 	%rd8, %rd13, %rd81, %rd80;
	mul.lo.s32 	%r11, %r86, %r84;
	mov.b32 	%r87, 0;
$L__BB1_6:
	setp.lt.u32 	%p13, %r46, 8;
	mul.lo.s32 	%r13, %r87, %r48;
	mov.f32 	%f71, 0f00000000;
	mov.b32 	%r92, 0;
	@%p13 bra 	$L__BB1_9;
	mov.f32 	%f71, 0f00000000;
	mov.u32 	%r88, %r13;
	mov.u32 	%r89, %r11;
	mov.u32 	%r90, %r8;
$L__BB1_8:
	.pragma "nounroll";
	cvt.s64.s32 	%rd82, %r89;
	add.s64 	%rd83, %rd6, %rd82;
	shl.b64 	%rd84, %rd83, 1;
	add.s64 	%rd85, %rd4, %rd84;
	cvt.s64.s32 	%rd86, %r88;
	add.s64 	%rd87, %rd7, %rd86;
	shl.b64 	%rd88, %rd87, 1;
	add.s64 	%rd89, %rd5, %rd88;
	ld.global.u16 	%rs6, [%rd85+-8];
	// begin inline asm
	{  cvt.f32.f16 %f20, %rs6;}

	// end inline asm
	ld.global.u16 	%rs7, [%rd89+-8];
	// begin inline asm
	{  cvt.f32.f16 %f21, %rs7;}

	// end inline asm
	fma.rn.f32 	%f36, %f20, %f21, %f71;
	ld.global.u16 	%rs8, [%rd85+-6];
	// begin inline asm
	{  cvt.f32.f16 %f22, %rs8;}

	// end inline asm
	ld.global.u16 	%rs9, [%rd89+-6];
	// begin inline asm
	{  cvt.f32.f16 %f23, %rs9;}

	// end inline asm
	fma.rn.f32 	%f37, %f22, %f23, %f36;
	ld.global.u16 	%rs10, [%rd85+-4];
	// begin inline asm
	{  cvt.f32.f16 %f24, %rs10;}

	// end inline asm
	ld.global.u16 	%rs11, [%rd89+-4];
	// begin inline asm
	{  cvt.f32.f16 %f25, %rs11;}

	// end inline asm
	fma.rn.f32 	%f38, %f24, %f25, %f37;
	ld.global.u16 	%rs12, [%rd85+-2];
	// begin inline asm
	{  cvt.f32.f16 %f26, %rs12;}

	// end inline asm
	ld.global.u16 	%rs13, [%rd89+-2];
	// begin inline asm
	{  cvt.f32.f16 %f27, %rs13;}

	// end inline asm
	fma.rn.f32 	%f39, %f26, %f27, %f38;
	ld.global.u16 	%rs14, [%rd85];
	// begin inline asm
	{  cvt.f32.f16 %f28, %rs14;}

	// end inline asm
	ld.global.u16 	%rs15, [%rd89];
	// begin inline asm
	{  cvt.f32.f16 %f29, %rs15;}

	// end inline asm
	fma.rn.f32 	%f40, %f28, %f29, %f39;
	ld.global.u16 	%rs16, [%rd85+2];
	// begin inline asm
	{  cvt.f32.f16 %f30, %rs16;}

	// end inline asm
	ld.global.u16 	%rs17, [%rd89+2];
	// begin inline asm
	{  cvt.f32.f16 %f31, %rs17;}

	// end inline asm
	fma.rn.f32 	%f41, %f30, %f31, %f40;
	ld.global.u16 	%rs18, [%rd85+4];
	// begin inline asm
	{  cvt.f32.f16 %f32, %rs18;}

	// end inline asm
	ld.global.u16 	%rs19, [%rd89+4];
	// begin inline asm
	{  cvt.f32.f16 %f33, %rs19;}

	// end inline asm
	fma.rn.f32 	%f42, %f32, %f33, %f41;
	ld.global.u16 	%rs20, [%rd85+6];
	// begin inline asm
	{  cvt.f32.f16 %f34, %rs20;}

	// end inline asm
	ld.global.u16 	%rs21, [%rd89+6];
	// begin inline asm
	{  cvt.f32.f16 %f35, %rs21;}

	// end inline asm
	fma.rn.f32 	%f71, %f34, %f35, %f42;
	add.s32 	%r90, %r90, 8;
	add.s32 	%r89, %r89, 8;
	add.s32 	%r88, %r88, 8;
	setp.ne.s32 	%p14, %r90, 0;
	mov.u32 	%r92, %r6;
	@%p14 bra 	$L__BB1_8;
$L__BB1_9:
	setp.eq.s32 	%p15, %r3, 0;
	@%p15 bra 	$L__BB1_17;
	setp.lt.u32 	%p16, %r4, 3;
	@%p16 bra 	$L__BB1_12;
	add.s32 	%r77, %r92, %r11;
	cvt.s64.s32 	%rd90, %r77;
	add.s64 	%rd91, %rd6, %rd90;
	shl.b64 	%rd92, %rd91, 1;
	add.s64 	%rd93, %rd2, %rd92;
	ld.global.u16 	%rs22, [%rd93];
	// begin inline asm
	{  cvt.f32.f16 %f44, %rs22;}

	// end inline asm
	add.s32 	%r78, %r92, %r13;
	cvt.s64.s32 	%rd94, %r78;
	add.s64 	%rd95, %rd7, %rd94;
	shl.b64 	%rd96, %rd95, 1;
	add.s64 	%rd97, %rd1, %rd96;
	ld.global.u16 	%rs23, [%rd97];
	// begin inline asm
	{  cvt.f32.f16 %f45, %rs23;}

	// end inline asm
	fma.rn.f32 	%f52, %f44, %f45, %f71;
	ld.global.u16 	%rs24, [%rd93+2];
	// begin inline asm
	{  cvt.f32.f16 %f46, %rs24;}

	// end inline asm
	ld.global.u16 	%rs25, [%rd97+2];
	// begin inline asm
	{  cvt.f32.f16 %f47, %rs25;}

	// end inline asm
	fma.rn.f32 	%f53, %f46, %f47, %f52;
	ld.global.u16 	%rs26, [%rd93+4];
	// begin inline asm
	{  cvt.f32.f16 %f48, %rs26;}

	// end inline asm
	ld.global.u16 	%rs27, [%rd97+4];
	// begin inline asm
	{  cvt.f32.f16 %f49, %rs27;}

	// end inline asm
	fma.rn.f32 	%f54, %f48, %f49, %f53;
	ld.global.u16 	%rs28, [%rd93+6];
	// begin inline asm
	{  cvt.f32.f16 %f50, %rs28;}

	// end inline asm
	ld.global.u16 	%rs29, [%rd97+6];
	// begin inline asm
	{  cvt.f32.f16 %f51, %rs29;}

	// end inline asm
	fma.rn.f32 	%f71, %f50, %f51, %f54;
	add.s32 	%r92, %r92, 4;
$L__BB1_12:
	setp.eq.s32 	%p17, %r5, 0;
	@%p17 bra 	$L__BB1_17;
	setp.eq.s32 	%p18, %r5, 1;
	@%p18 bra 	$L__BB1_15;
	add.s32 	%r79, %r92, %r11;
	cvt.s64.s32 	%rd98, %r79;
	add.s64 	%rd99, %rd6, %rd98;
	shl.b64 	%rd100, %rd99, 1;
	add.s64 	%rd101, %rd2, %rd100;
	ld.global.u16 	%rs30, [%rd101];
	// begin inline asm
	{  cvt.f32.f16 %f56, %rs30;}

	// end inline asm
	add.s32 	%r80, %r92, %r13;
	cvt.s64.s32 	%rd102, %r80;
	add.s64 	%rd103, %rd7, %rd102;
	shl.b64 	%rd104, %rd103, 1;
	add.s64 	%rd105, %rd1, %rd104;
	ld.global.u16 	%rs31, [%rd105];
	// begin inline asm
	{  cvt.f32.f16 %f57, %rs31;}

	// end inline asm
	fma.rn.f32 	%f60, %f56, %f57, %f71;
	ld.global.u16 	%rs32, [%rd101+2];
	// begin inline asm
	{  cvt.f32.f16 %f58, %rs32;}

	// end inline asm
	ld.global.u16 	%rs33, [%rd105+2];
	// begin inline asm
	{  cvt.f32.f16 %f59, %rs33;}

	// end inline asm
	fma.rn.f32 	%f71, %f58, %f59, %f60;
	add.s32 	%r92, %r92, 2;
$L__BB1_15:
	setp.eq.s32 	%p19, %r7, 0;
	@%p19 bra 	$L__BB1_17;
	add.s32 	%r81, %r92, %r11;
	cvt.s64.s32 	%rd106, %r81;
	add.s64 	%rd107, %rd6, %rd106;
	shl.b64 	%rd108, %rd107, 1;
	add.s64 	%rd109, %rd2, %rd108;
	ld.global.u16 	%rs34, [%rd109];
	// begin inline asm
	{  cvt.f32.f16 %f61, %rs34;}

	// end inline asm
	add.s32 	%r82, %r92, %r13;
	cvt.s64.s32 	%rd110, %r82;
	add.s64 	%rd111, %rd7, %rd110;
	shl.b64 	%rd112, %rd111, 1;
	add.s64 	%rd113, %rd1, %rd112;
	ld.global.u16 	%rs35, [%rd113];
	// begin inline asm
	{  cvt.f32.f16 %f62, %rs35;}

	// end inline asm
	fma.rn.f32 	%f71, %f61, %f62, %f71;
$L__BB1_17:
	// begin inline asm
	{  cvt.rn.f16.f32 %rs36, %f71;}

	// end inline asm
	mul.lo.s32 	%r83, %r87, %r49;
	cvt.s64.s32 	%rd114, %r83;
	add.s64 	%rd115, %rd8, %rd114;
	shl.b64 	%rd116, %rd115, 1;
	add.s64 	%rd117, %rd3, %rd116;
	st.global.u16 	[%rd117], %rs36;
	add.s32 	%r87, %r87, 1;
	setp.ne.s32 	%p20, %r87, %r45;
	@%p20 bra 	$L__BB1_6;
	add.s32 	%r86, %r86, 1;
	setp.ne.s32 	%p21, %r86, %r44;
	@%p21 bra 	$L__BB1_5;
	add.s32 	%r85, %r85, %r2;
	setp.lt.s32 	%p22, %r85, %r50;
	@%p22 bra 	$L__BB1_4;
	bra.uni 	$L__BB1_35;
$L__BB1_20:
	and.b32  	%r28, %r45, 7;
	add.s32 	%r29, %r28, -1;
	and.b32  	%r30, %r45, 3;
	and.b32  	%r31, %r45, 2147483640;
	and.b32  	%r32, %r45, 1;
$L__BB1_21:
	cvt.s64.s32 	%rd17, %r85;
	mul.lo.s64 	%rd9, %rd13, %rd17;
	mov.b32 	%r95, 0;
$L__BB1_22:
	setp.lt.u32 	%p4, %r45, 8;
	cvt.u64.u32 	%rd18, %r95;
	add.s64 	%rd10, %rd9, %rd18;
	mov.b32 	%r98, 0;
	@%p4 bra 	$L__BB1_25;
	mov.f32 	%f13, 0f00000000;
	// begin inline asm
	{  cvt.rn.f16.f32 %rs2, %f13;}

	// end inline asm
	mov.b32 	%r96, 0;
$L__BB1_24:
	.pragma "nounroll";
	mul.lo.s32 	%r59, %r96, %r49;
	cvt.s64.s32 	%rd19, %r59;
	add.s64 	%rd20, %rd10, %rd19;
	shl.b64 	%rd21, %rd20, 1;
	add.s64 	%rd22, %rd3, %rd21;
	st.global.u16 	[%rd22], %rs2;
	add.s32 	%r60, %r59, %r49;
	cvt.s64.s32 	%rd23, %r60;
	add.s64 	%rd24, %rd10, %rd23;
	shl.b64 	%rd25, %rd24, 1;
	add.s64 	%rd26, %rd3, %rd25;
	st.global.u16 	[%rd26], %rs2;
	add.s32 	%r61, %r60, %r49;
	cvt.s64.s32 	%rd27, %r61;
	add.s64 	%rd28, %rd10, %rd27;
	shl.b64 	%rd29, %rd28, 1;
	add.s64 	%rd30, %rd3, %rd29;
	st.global.u16 	[%rd30], %rs2;
	add.s32 	%r62, %r61, %r49;
	cvt.s64.s32 	%rd31, %r62;
	add.s64 	%rd32, %rd10, %rd31;
	shl.b64 	%rd33, %rd32, 1;
	add.s64 	%rd34, %rd3, %rd33;
	st.global.u16 	[%rd34], %rs2;
	add.s32 	%r63, %r62, %r49;
	cvt.s64.s32 	%rd35, %r63;
	add.s64 	%rd36, %rd10, %rd35;
	shl.b64 	%rd37, %rd36, 1;
	add.s64 	%rd38, %rd3, %rd37;
	st.global.u16 	[%rd38], %rs2;
	add.s32 	%r64, %r63, %r49;
	cvt.s64.s32 	%rd39, %r64;
	add.s64 	%rd40, %rd10, %rd39;
	shl.b64 	%rd41, %rd40, 1;
	add.s64 	%rd42, %rd3, %rd41;
	st.global.u16 	[%rd42], %rs2;
	add.s32 	%r65, %r64, %r49;
	cvt.s64.s32 	%rd43, %r65;
	add.s64 	%rd44, %rd10, %rd43;
	shl.b64 	%rd45, %rd44, 1;
	add.s64 	%rd46, %rd3, %rd45;
	st.global.u16 	[%rd46], %rs2;
	add.s32 	%r66, %r65, %r49;
	cvt.s64.s32 	%rd47, %r66;
	add.s64 	%rd48, %rd10, %rd47;
	shl.b64 	%rd49, %rd48, 1;
	add.s64 	%rd50, %rd3, %rd49;
	st.global.u16 	[%rd50], %rs2;
	add.s32 	%r96, %r96, 8;
	setp.ne.s32 	%p5, %r96, %r31;
	mov.u32 	%r98, %r31;
	@%p5 bra 	$L__BB1_24;
$L__BB1_25:
	setp.eq.s32 	%p6, %r28, 0;
	@%p6 bra 	$L__BB1_33;
	setp.lt.u32 	%p7, %r29, 3;
	@%p7 bra 	$L__BB1_28;
	mul.lo.s32 	%r67, %r98, %r49;
	cvt.s64.s32 	%rd51, %r67;
	add.s64 	%rd52, %rd10, %rd51;
	shl.b64 	%rd53, %rd52, 1;
	add.s64 	%rd54, %rd3, %rd53;
	mov.f32 	%f14, 0f00000000;
	// begin inline asm
	{  cvt.rn.f16.f32 %rs3, %f14;}

	// end inline asm
	st.global.u16 	[%rd54], %rs3;
	add.s32 	%r68, %r67, %r49;
	cvt.s64.s32 	%rd55, %r68;
	add.s64 	%rd56, %rd10, %rd55;
	shl.b64 	%rd57, %rd56, 1;
	add.s64 	%rd58, %rd3, %rd57;
	st.global.u16 	[%rd58], %rs3;
	add.s32 	%r69, %r68, %r49;
	cvt.s64.s32 	%rd59, %r69;
	add.s64 	%rd60, %rd10, %rd59;
	shl.b64 	%rd61, %rd60, 1;
	add.s64 	%rd62, %rd3, %rd61;
	st.global.u16 	[%rd62], %rs3;
	add.s32 	%r70, %r69, %r49;
	cvt.s64.s32 	%rd63, %r70;
	add.s64 	%rd64, %rd10, %rd63;
	shl.b64 	%rd65, %rd64, 1;
	add.s64 	%rd66, %rd3, %rd65;
	st.global.u16 	[%rd66], %rs3;
	add.s32 	%r98, %r98, 4;
$L__BB1_28:
	setp.eq.s32 	%p8, %r30, 0;
	@%p8 bra 	$L__BB1_33;
	setp.eq.s32 	%p9, %r30, 1;
	@%p9 bra 	$L__BB1_31;
	mul.lo.s32 	%r71, %r98, %r49;
	cvt.s64.s32 	%rd67, %r71;
	add.s64 	%rd68, %rd10, %rd67;
	shl.b64 	%rd69, %rd68, 1;
	add.s64 	%rd70, %rd3, %rd69;
	mov.f32 	%f15, 0f00000000;
	// begin inline asm
	{  cvt.rn.f16.f32 %rs4, %f15;}

	// end inline asm
	st.global.u16 	[%rd70], %rs4;
	add.s32 	%r72, %r71, %r49;
	cvt.s64.s32 	%rd71, %r72;
	add.s64 	%rd72, %rd10, %rd71;
	shl.b64 	%rd73, %rd72, 1;
	add.s64 	%rd74, %rd3, %rd73;
	st.global.u16 	[%rd74], %rs4;
	add.s32 	%r98, %r98, 2;
$L__BB1_31:
	setp.eq.s32 	%p10, %r32, 0;
	@%p10 bra 	$L__BB1_33;
	mul.lo.s32 	%r73, %r98, %r49;
	cvt.s64.s32 	%rd75, %r73;
	add.s64 	%rd76, %rd10, %rd75;
	shl.b64 	%rd77, %rd76, 1;
	add.s64 	%rd78, %rd3, %rd77;
	mov.f32 	%f16, 0f00000000;
	// begin inline asm
	{  cvt.rn.f16.f32 %rs5, %f16;}

	// end inline asm
	st.global.u16 	[%rd78], %rs5;
$L__BB1_33:
	add.s32 	%r95, %r95, 1;
	setp.ne.s32 	%p11, %r95, %r44;
	@%p11 bra 	$L__BB1_22;
	add.s32 	%r85, %r85, %r2;
	setp.lt.s32 	%p12, %r85, %r50;
	@%p12 bra 	$L__BB1_21;
$L__BB1_35:
	ret;

}


// ===== COMPILED SASS (sm_100) =====

	.target	sm_100

	.elftype	@"ET_EXEC"


//--------------------- .note.nv.tkinfo           --------------------------
	.section	.note.nv.tkinfo,"",@"SHT_NOTE"
	.sectionflags	@"SHF_NOTE_NV_TKINFO"
	.tkinfo
        /*0018*/ 	.word	0x00000002
        /*0030*/ 	.string	""
        /*0030*/ 	.string	"ptxas"
        /*0030*/ 	.string	"Cuda compilation tools, release 13.0, V13.0.88"
        /*0030*/ 	.string	"Build cuda_13.0.r13.0/compiler.36424714_0"
        /*0030*/ 	.string	"-arch sm_100 -m 64 "



//--------------------- .note.nv.cuinfo           --------------------------
	.section	.note.nv.cuinfo,"",@"SHT_NOTE"
	.sectionflags	@"SHF_NOTE_NV_CUINFO"
        /*0018*/ 	.short	0x0002
        /*001a*/ 	.short	0x0064
        /*001c*/ 	.short	0x0082
	.zero		2


//--------------------- .nv.info                  --------------------------
	.section	.nv.info,"",@"SHT_CUDA_INFO"
	.align	4


	//----- nvinfo : EIATTR_REGCOUNT
	.align		4
        /*0000*/ 	.byte	0x04, 0x2f
        /*0002*/ 	.short	(.L_1 - .L_0)
	.align		4
.L_0:
        /*0004*/ 	.word	index@(_Z11wrap_matmuliiiPK6__halfiS1_iPS_i)
        /*0008*/ 	.word	0x0000001f


	//----- nvinfo : EIATTR_FRAME_SIZE
	.align		4
.L_1:
        /*000c*/ 	.byte	0x04, 0x11
        /*000e*/ 	.short	(.L_3 - .L_2)
	.align		4
.L_2:
        /*0010*/ 	.word	index@(_Z11wrap_matmuliiiPK6__halfiS1_iPS_i)
        /*0014*/ 	.word	0x00000000


	//----- nvinfo : EIATTR_REGCOUNT
	.align		4
.L_3:
        /*0018*/ 	.byte	0x04, 0x2f
        /*001a*/ 	.short	(.L_5 - .L_4)
	.align		4
.L_4:
        /*001c*/ 	.word	index@(_Z16cublasGSBE_entryiiiPK6__halfixS1_ixPS_ixi)
        /*0020*/ 	.word	0x00000020


	//----- nvinfo : EIATTR_FRAME_SIZE
	.align		4
.L_5:
        /*0024*/ 	.byte	0x04, 0x11
        /*0026*/ 	.short	(.L_7 - .L_6)
	.align		4
.L_6:
        /*0028*/ 	.word	index@(_Z16cublasGSBE_entryiiiPK6__halfixS1_ixPS_ixi)
        /*002c*/ 	.word	0x00000000


	//----- nvinfo : EIATTR_MIN_STACK_SIZE
	.align		4
.L_7:
        /*0030*/ 	.byte	0x04, 0x12
        /*0032*/ 	.short	(.L_9 - .L_8)
	.align		4
.L_8:
        /*0034*/ 	.word	index@(_Z16cublasGSBE_entryiiiPK6__halfixS1_ixPS_ixi)
        /*0038*/ 	.word	0x00000000


	//----- nvinfo : EIATTR_MIN_STACK_SIZE
	.align		4
.L_9:
        /*003c*/ 	.byte	0x04, 0x12
        /*003e*/ 	.short	(.L_11 - .L_10)
	.align		4
.L_10:
        /*0040*/ 	.word	index@(_Z11wrap_matmuliiiPK6__halfiS1_iPS_i)
        /*0044*/ 	.word	0x00000000
.L_11:


//--------------------- .nv.compat                --------------------------
	.section	.nv.compat,"",@"SHT_CUDA_COMPAT_INFO"
	.align	4
        /*0000*/ 	.byte	0x02, 0x09, 0x00, 0x00, 0x02, 0x02, 0x01, 0x00, 0x02, 0x05, 0x05, 0x00, 0x03, 0x07, 0x01, 0x01
        /*0010*/ 	.byte	0x02, 0x03, 0x00, 0x00, 0x02, 0x06, 0x01, 0x00, 0x04, 0x0b, 0x08, 0x00, 0x09, 0x00, 0x00, 0x00
        /*0020*/ 	.byte	0x00, 0x00, 0x00, 0x00


//--------------------- .nv.info._Z16cublasGSBE_entryiiiPK6__halfixS1_ixPS_ixi --------------------------
	.section	.nv.info._Z16cublasGSBE_entryiiiPK6__halfixS1_ixPS_ixi,"",@"SHT_CUDA_INFO"
	.sectionflags	@""
	.align	4


	//----- nvinfo : EIATTR_CUDA_API_VERSION
	.align		4
        /*0000*/ 	.byte	0x04, 0x37
        /*0002*/ 	.short	(.L_13 - .L_12)
.L_12:
        /*0004*/ 	.word	0x00000082


	//----- nvinfo : EIATTR_KPARAM_INFO
	.align		4
.L_13:
        /*0008*/ 	.byte	0x04, 0x17
        /*000a*/ 	.short	(.L_15 - .L_14)
.L_14:
        /*000c*/ 	.word	0x00000000
        /*0010*/ 	.short	0x000c
        /*0012*/ 	.short	0x0058
        /*0014*/ 	.byte	0x00, 0xf0, 0x11, 0x00


	//----- nvinfo : EIATTR_KPARAM_INFO
	.align		4
.L_15:
        /*0018*/ 	.byte	0x04, 0x17
        /*001a*/ 	.short	(.L_17 - .L_16)
.L_16:
        /*001c*/ 	.word	0x00000000
        /*0020*/ 	.short	0x000b
        /*0022*/ 	.short	0x0050
        /*0024*/ 	.byte	0x00, 0xf0, 0x21, 0x00


	//----- nvinfo : EIATTR_KPARAM_INFO
	.align		4
.L_17:
        /*0028*/ 	.byte	0x04, 0x17
        /*002a*/ 	.short	(.L_19 - .L_18)
.L_18:
        /*002c*/ 	.word	0x00000000
        /*0030*/ 	.short	0x000a
        /*0032*/ 	.short	0x0048
        /*0034*/ 	.byte	0x00, 0xf0, 0x11, 0x00


	//----- nvinfo : EIATTR_KPARAM_INFO
	.align		4
.L_19:
        /*0038*/ 	.byte	0x04, 0x17
        /*003a*/ 	.short	(.L_21 - .L_20)
.L_20:
        /*003c*/ 	.word	0x00000000
        /*0040*/ 	.short	0x0009
        /*0042*/ 	.short	0x0040
        /*0044*/ 	.byte	0x00, 0xf5, 0x21, 0x00


	//----- nvinfo : EIATTR_KPARAM_INFO
	.align		4
.L_21:
        /*0048*/ 	.byte	0x04, 0x17
        /*004a*/ 	.short	(.L_23 - .L_22)
.L_22:
        /*004c*/ 	.word	0x00000000
        /*0050*/ 	.short	0x0008
        /*0052*/ 	.short	0x0038
        /*0054*/ 	.byte	0x00, 0xf0, 0x21, 0x00


	//----- nvinfo : EIATTR_KPARAM_INFO
	.align		4
.L_23:
        /*0058*/ 	.byte	0x04, 0x17
        /*005a*/ 	.short	(.L_25 - .L_24)
.L_24:
        /*005c*/ 	.word	0x00000000
        /*0060*/ 	.short	0x0007
        /*0062*/ 	.short	0x0030
        /*0064*/ 	.byte	0x00, 0xf0, 0x11, 0x00


	//----- nvinfo : EIATTR_KPARAM_INFO
	.align		4
.L_25:
        /*0068*/ 	.byte	0x04, 0x17
        /*006a*/ 	.short	(.L_27 - .L_26)
.L_26:
        /*006c*/ 	.word	0x00000000
        /*0070*/ 	.short	0x0006
        /*0072*/ 	.short	0x0028
        /*0074*/ 	.byte	0x00, 0xf5, 0x21, 0x00


	//----- nvinfo : EIATTR_KPARAM_INFO
	.align		4
.L_27:
        /*0078*/ 	.byte	0x04, 0x17
        /*007a*/ 	.short	(.L_29 - .L_28)
.L_28:
        /*007c*/ 	.word	0x00000000
        /*0080*/ 	.short	0x0005
        /*0082*/ 	.short	0x0020
        /*0084*/ 	.byte	0x00, 0xf0, 0x21, 0x00


	//----- nvinfo : EIATTR_KPARAM_INFO
	.align		4
.L_29:
        /*0088*/ 	.byte	0x04, 0x17
        /*008a*/ 	.short	(.L_31 - .L_30)
.L_30:
        /*008c*/ 	.word	0x00000000
        /*0090*/ 	.short	0x0004
        /*0092*/ 	.short	0x0018
        /*0094*/ 	.byte	0x00, 0xf0, 0x11, 0x00


	//----- nvinfo : EIATTR_KPARAM_INFO
	.align		4
.L_31:
        /*0098*/ 	.byte	0x04, 0x17
        /*009a*/ 	.short	(.L_33 - .L_32)
.L_32:
        /*009c*/ 	.word	0x00000000
        /*00a0*/ 	.short	0x0003
        /*00a2*/ 	.short	0x0010
        /*00a4*/ 	.byte	0x00, 0xf5, 0x21, 0x00


	//----- nvinfo : EIATTR_KPARAM_INFO
	.align		4
.L_33:
        /*00a8*/ 	.byte	0x04, 0x17
        /*00aa*/ 	.short	(.L_35 - .L_34)
.L_34:
        /*00ac*/ 	.word	0x00000000
        /*00b0*/ 	.short	0x0002
        /*00b2*/ 	.short	0x0008
        /*00b4*/ 	.byte	0x00, 0xf0, 0x11, 0x00


	//----- nvinfo : EIATTR_KPARAM_INFO
	.align		4
.L_35:
        /*00b8*/ 	.byte	0x04, 0x17
        /*00ba*/ 	.short	(.L_37 - .L_36)
.L_36:
        /*00bc*/ 	.word	0x00000000
        /*00c0*/ 	.short	0x0001
        /*00c2*/ 	.short	0x0004
        /*00c4*/ 	.byte	0x00, 0xf0, 0x11, 0x00


	//----- nvinfo : EIATTR_KPARAM_INFO
	.align		4
.L_37:
        /*00c8*/ 	.byte	0x04, 0x17
        /*00ca*/ 	.short	(.L_39 - .L_38)
.L_38:
        /*00cc*/ 	.word	0x00000000
        /*00d0*/ 	.short	0x0000
        /*00d2*/ 	.short	0x0000
        /*00d4*/ 	.byte	0x00, 0xf0, 0x11, 0x00


	//----- nvinfo : EIATTR_SPARSE_MMA_MASK
	.align		4
.L_39:
        /*00d8*/ 	.byte	0x03, 0x50
        /*00da*/ 	.short	0x0000


	//----- nvinfo : EIATTR_MAXREG_COUNT
	.align		4
        /*00dc*/ 	.byte	0x03, 0x1b
        /*00de*/ 	.short	0x00ff


	//----- nvinfo : EIATTR_MERCURY_ISA_VERSION
	.align		4
        /*00e0*/ 	.byte	0x03, 0x5f
        /*00e2*/ 	.short	0x0101


	//----- nvinfo : EIATTR_VRC_CTA_INIT_COUNT
	.align		4
        /*00e4*/ 	.byte	0x02, 0x4a
	.zero		1
	.zero		1


	//----- nvinfo : EIATTR_EXIT_INSTR_OFFSETS
	.align		4
        /*00e8*/ 	.byte	0x04, 0x1c
        /*00ea*/ 	.short	(.L_41 - .L_40)


	//   ....[0]....
.L_40:
        /*00ec*/ 	.word	0x00000090


	//   ....[1]....
        /*00f0*/ 	.word	0x000000d0


	//   ....[2]....
        /*00f4*/ 	.word	0x00000f70


	//   ....[3]....
        /*00f8*/ 	.word	0x00001840


	//----- nvinfo : EIATTR_CRS_STACK_SIZE
	.align		4
.L_41:
        /*00fc*/ 	.byte	0x04, 0x1e
        /*00fe*/ 	.short	(.L_43 - .L_42)
.L_42:
        /*0100*/ 	.word	0x00000000


	//----- nvinfo : EIATTR_CBANK_PARAM_SIZE
	.align		4
.L_43:
        /*0104*/ 	.byte	0x03, 0x19
        /*0106*/ 	.short	0x005c


	//----- nvinfo : EIATTR_PARAM_CBANK
	.align		4
        /*0108*/ 	.byte	0x04, 0x0a
        /*010a*/ 	.short	(.L_45 - .L_44)
	.align		4
.L_44:
        /*010c*/ 	.word	index@(.nv.constant0._Z16cublasGSBE_entryiiiPK6__halfixS1_ixPS_ixi)
        /*0110*/ 	.short	0x0380
        /*0112*/ 	.short	0x005c


	//----- nvinfo : EIATTR_SW_WAR
	.align		4
.L_45:
        /*0114*/ 	.byte	0x04, 0x36
        /*0116*/ 	.short	(.L_47 - .L_46)
.L_46:
        /*0118*/ 	.word	0x00000008
.L_47:


//--------------------- .nv.info._Z11wrap_matmuliiiPK6__halfiS1_iPS_i --------------------------
	.section	.nv.info._Z11wrap_matmuliiiPK6__halfiS1_iPS_i,"",@"SHT_CUDA_INFO"
	.sectionflags	@""
	.align	4


	//----- nvinfo : EIATTR_CUDA_API_VERSION
	.align		4
        /*0000*/ 	.byte	0x04, 0x37
        /*0002*/ 	.short	(.L_49 - .L_48)
.L_48:
        /*0004*/ 	.word	0x00000082


	//----- nvinfo : EIATTR_KPARAM_INFO
	.align		4
.L_49:
        /*0008*/ 	.byte	0x04, 0x17
        /*000a*/ 	.short	(.L_51 - .L_50)
.L_50:
        /*000c*/ 	.word	0x00000000
        /*0010*/ 	.short	0x0008
        /*0012*/ 	.short	0x0038
        /*0014*/ 	.byte	0x00, 0xf0, 0x11, 0x00


	//----- nvinfo : EIATTR_KPARAM_INFO
	.align		4
.L_51:
        /*0018*/ 	.byte	0x04, 0x17
        /*001a*/ 	.short	(.L_53 - .L_52)
.L_52:
        /*001c*/ 	.word	0x00000000
        /*0020*/ 	.short	0x0007
        /*0022*/ 	.short	0x0030
        /*0024*/ 	.byte	0x00, 0xf5, 0x21, 0x00


	//----- nvinfo : EIATTR_KPARAM_INFO
	.align		4
.L_53:
        /*0028*/ 	.byte	0x04, 0x17
        /*002a*/ 	.short	(.L_55 - .L_54)
.L_54:
        /*002c*/ 	.word	0x00000000
        /*0030*/ 	.short	0x0006
        /*0032*/ 	.short	0x0028
        /*0034*/ 	.byte	0x00, 0xf0, 0x11, 0x00


	//----- nvinfo : EIATTR_KPARAM_INFO
	.align		4
.L_55:
        /*0038*/ 	.byte	0x04, 0x17
        /*003a*/ 	.short	(.L_57 - .L_56)
.L_56:
        /*003c*/ 	.word	0x00000000
        /*0040*/ 	.short	0x0005
        /*0042*/ 	.short	0x0020
        /*0044*/ 	.byte	0x00, 0xf5, 0x21, 0x00


	//----- nvinfo : EIATTR_KPARAM_INFO
	.align		4
.L_57:
        /*0048*/ 	.byte	0x04, 0x17
        /*004a*/ 	.short	(.L_59 - .L_58)
.L_58:
        /*004c*/ 	.word	0x00000000
        /*0050*/ 	.short	0x0004
        /*0052*/ 	.short	0x0018
        /*0054*/ 	.byte	0x00, 0xf0, 0x11, 0x00


	//----- nvinfo : EIATTR_KPARAM_INFO
	.align		4
.L_59:
        /*0058*/ 	.byte	0x04, 0x17
        /*005a*/ 	.short	(.L_61 - .L_60)
.L_60:
        /*005c*/ 	.word	0x00000000
        /*0060*/ 	.short	0x0003
        /*0062*/ 	.short	0x0010
        /*0064*/ 	.byte	0x00, 0xf5, 0x21, 0x00


	//----- nvinfo : EIATTR_KPARAM_INFO
	.align		4
.L_61:
        /*0068*/ 	.byte	0x04, 0x17
        /*006a*/ 	.short	(.L_63 - .L_62)
.L_62:
        /*006c*/ 	.word	0x00000000
        /*0070*/ 	.short	0x0002
        /*0072*/ 	.short	0x0008
        /*0074*/ 	.byte	0x00, 0xf0, 0x11, 0x00


	//----- nvinfo : EIATTR_KPARAM_INFO
	.align		4
.L_63:
        /*0078*/ 	.byte	0x04, 0x17
        /*007a*/ 	.short	(.L_65 - .L_64)
.L_64:
        /*007c*/ 	.word	0x00000000
        /*0080*/ 	.short	0x0001
        /*0082*/ 	.short	0x0004
        /*0084*/ 	.byte	0x00, 0xf0, 0x11, 0x00


	//----- nvinfo : EIATTR_KPARAM_INFO
	.align		4
.L_65:
        /*0088*/ 	.byte	0x04, 0x17
        /*008a*/ 	.short	(.L_67 - .L_66)
.L_66:
        /*008c*/ 	.word	0x00000000
        /*0090*/ 	.short	0x0000
        /*0092*/ 	.short	0x0000
        /*0094*/ 	.byte	0x00, 0xf0, 0x11, 0x00


	//----- nvinfo : EIATTR_SPARSE_MMA_MASK
	.align		4
.L_67:
        /*0098*/ 	.byte	0x03, 0x50
        /*009a*/ 	.short	0x0000


	//----- nvinfo : EIATTR_MAXREG_COUNT
	.align		4
        /*009c*/ 	.byte	0x03, 0x1b
        /*009e*/ 	.short	0x00ff


	//----- nvinfo : EIATTR_MERCURY_ISA_VERSION
	.align		4
        /*00a0*/ 	.byte	0x03, 0x5f
        /*00a2*/ 	.short	0x0101


	//----- nvinfo : EIATTR_VRC_CTA_INIT_COUNT
	.align		4
        /*00a4*/ 	.byte	0x02, 0x4a
	.zero		1
	.zero		1


	//----- nvinfo : EIATTR_EXIT_INSTR_OFFSETS
	.align		4
        /*00a8*/ 	.byte	0x04, 0x1c
        /*00aa*/ 	.short	(.L_69 - .L_68)


	//   ....[0]....
.L_68:
        /*00ac*/ 	.word	0x00000040


	//   ....[1]....
        /*00b0*/ 	.word	0x00000fc0


	//   ....[2]....
        /*00b4*/ 	.word	0x000018e0


	//----- nvinfo : EIATTR_CBANK_PARAM_SIZE
	.align		4
.L_69:
        /*00b8*/ 	.byte	0x03, 0x19
        /*00ba*/ 	.short	0x003c


	//----- nvinfo : EIATTR_PARAM_CBANK
	.align		4
        /*00bc*/ 	.byte	0x04, 0x0a
        /*00be*/ 	.short	(.L_71 - .L_70)
	.align		4
.L_70:
        /*00c0*/ 	.word	index@(.nv.constant0._Z11wrap_matmuliiiPK6__halfiS1_iPS_i)
        /*00c4*/ 	.short	0x0380
        /*00c6*/ 	.short	0x003c


	//----- nvinfo : EIATTR_SW_WAR
	.align		4
.L_71:
        /*00c8*/ 	.byte	0x04, 0x36
        /*00ca*/ 	.short	(.L_73 - .L_72)
.L_72:
        /*00cc*/ 	.word	0x00000008
.L_73:


//--------------------- .nv.callgraph             --------------------------
	.section	.nv.callgraph,"",@"SHT_CUDA_CALLGRAPH"
	.align	4
	.sectionentsize	8
	.align		4
        /*0000*/ 	.word	0x00000000
	.align		4
        /*0004*/ 	.word	0xffffffff
	.align		4
        /*0008*/ 	.word	0x00000000
	.align		4
        /*000c*/ 	.word	0xfffffffe
	.align		4
        /*0010*/ 	.word	0x00000000
	.align		4
        /*0014*/ 	.word	0xfffffffd
	.align		4
        /*0018*/ 	.word	0x00000000
	.align		4
        /*001c*/ 	.word	0xfffffffc


//--------------------- .text._Z16cublasGSBE_entryiiiPK6__halfixS1_ixPS_ixi --------------------------
	.section	.text._Z16cublasGSBE_entryiiiPK6__halfixS1_ixPS_ixi,"ax",@progbits
	.align	128
.text._Z16cublasGSBE_entryiiiPK6__halfixS1_ixPS_ixi:
        .type           _Z16cublasGSBE_entryiiiPK6__halfixS1_ixPS_ixi,@function
        .size           _Z16cublasGSBE_entryiiiPK6__halfixS1_ixPS_ixi,(.L_x_33 - _Z16cublasGSBE_entryiiiPK6__halfixS1_ixPS_ixi)
        .other          _Z16cublasGSBE_entryiiiPK6__halfixS1_ixPS_ixi,@"STO_CUDA_ENTRY STV_DEFAULT"
_Z16cublasGSBE_entryiiiPK6__halfixS1_ixPS_ixi:
[----:B------:R-:W-:Y:S01]  /*0000*/  LDC R1, c[0x0][0x37c] ;  /* 0x0000df00ff017b82 */ /* 0x000fe20000000800 */
[----:B------:R-:W0:Y:S07]  /*0010*/  S2R R15, SR_TID.X ;  /* 0x00000000000f7919 */ /* 0x000e2e0000002100 */
[----:B------:R-:W0:Y:S01]  /*0020*/  S2UR UR4, SR_CTAID.X ;  /* 0x00000000000479c3 */ /* 0x000e220000002500 */
[----:B------:R-:W1:Y:S07]  /*0030*/  LDCU UR6, c[0x0][0x3d8] ;  /* 0x00007b00ff0677ac */ /* 0x000e6e0008000800 */
[----:B------:R-:W0:Y:S01]  /*0040*/  LDC R0, c[0x0][0x360] ;  /* 0x0000d800ff007b82 */ /* 0x000e220000000800 */
[----:B------:R-:W2:Y:S01]  /*0050*/  LDCU UR5, c[0x0][0x370] ;  /* 0x00006e00ff0577ac */ /* 0x000ea20008000800 */
[----:B0-----:R-:W-:-:S02]  /*0060*/  IMAD R15, R0, UR4, R15 ;  /* 0x00000004000f7c24 */ /* 0x001fc4000f8e020f */
[----:B--2---:R-:W-:-:S03]  /*0070*/  IMAD R0, R0, UR5, RZ ;  /* 0x0000000500007c24 */ /* 0x004fc6000f8e02ff */
[----:B-1----:R-:W-:-:S13]  /*0080*/  ISETP.GE.AND P0, PT, R15, UR6, PT ;  /* 0x000000060f007c0c */ /* 0x002fda000bf06270 */
[----:B------:R-:W-:Y:S05]  /*0090*/  @P0 EXIT ;  /* 0x000000000000094d */ /* 0x000fea0003800000 */
[----:B------:R-:W0:Y:S02]  /*00a0*/  LDC.64 R2, c[0x0][0x380] ;  /* 0x0000e000ff027b82 */ /* 0x000e240000000a00 */
[----:B0-----:R-:W-:-:S04]  /*00b0*/  VIMNMX R2, PT, PT, R2, R3, PT ;  /* 0x0000000302027248 */ /* 0x001fc80003fe0100 */
[----:B------:R-:W-:-:S13]  /*00c0*/  ISETP.GE.AND P0, PT, R2, 0x1, PT ;  /* 0x000000010200780c */ /* 0x000fda0003f06270 */
[----:B------:R-:W-:Y:S05]  /*00d0*/  @!P0 EXIT ;  /* 0x000000000000894d */ /* 0x000fea0003800000 */
[----:B------:R-:W0:Y:S01]  /*00e0*/  LDCU UR4, c[0x0][0x388] ;  /* 0x00007100ff0477ac */ /* 0x000e220008000800 */
[----:B------:R-:W1:Y:S01]  /*00f0*/  LDCU.64 UR12, c[0x0][0x358] ;  /* 0x00006b00ff0c77ac */ /* 0x000e620008000a00 */
[----:B0-----:R-:W-:-:S09]  /*0100*/  UISETP.GE.AND UP0, UPT, UR4, 0x1, UPT ;  /* 0x000000010400788c */ /* 0x001fd2000bf06270 */
[----:B-1----:R-:W-:Y:S05]  /*0110*/  BRA.U !UP0, `(.L_x_0) ;  /* 0x0000000d08987547 */ /* 0x002fea000b800000 */
[----:B------:R-:W0:Y:S01]  /*0120*/  LDCU.64 UR8, c[0x0][0x390] ;  /* 0x00007200ff0877ac */ /* 0x000e220008000a00 */
[----:B------:R-:W-:Y:S01]  /*0130*/  BSSY.RECONVERGENT B0, `(.L_x_1) ;  /* 0x00000e3000007945 */ /* 0x000fe20003800200 */
[----:B------:R-:W1:Y:S01]  /*0140*/  LDCU.64 UR10, c[0x0][0x3a8] ;  /* 0x00007500ff0a77ac */ /* 0x000e620008000a00 */
[----:B------:R-:W-:Y:S01]  /*0150*/  ULOP3.LUT UR14, UR4, 0x7, URZ, 0xc0, !UPT ;  /* 0x00000007040e7892 */ /* 0x000fe2000f8ec0ff */
[----:B------:R-:W2:Y:S01]  /*0160*/  LDCU.64 UR20, c[0x0][0x3b8] ;  /* 0x00007700ff1477ac */ /* 0x000ea20008000a00 */
[----:B------:R-:W3:Y:S01]  /*0170*/  LDCU.64 UR18, c[0x0][0x3a0] ;  /* 0x00007400ff1277ac */ /* 0x000ee20008000a00 */
[----:B0-----:R-:W-:-:S04]  /*0180*/  UIADD3 UR7, UP0, UPT, UR8, 0x8, URZ ;  /* 0x0000000808077890 */ /* 0x001fc8000ff1e0ff */
[----:B------:R-:W-:Y:S02]  /*0190*/  UIADD3.X UR8, UPT, UPT, URZ, UR9, URZ, UP0, !UPT ;  /* 0x00000009ff087290 */ /* 0x000fe400087fe4ff */
[----:B-1----:R-:W-:Y:S02]  /*01a0*/  UIADD3 UR5, UP0, UPT, UR10, 0x8, URZ ;  /* 0x000000080a057890 */ /* 0x002fe4000ff1e0ff */
[----:B------:R-:W-:Y:S02]  /*01b0*/  UIADD3 UR9, UPT, UPT, UR14, -0x1, URZ ;  /* 0xffffffff0e097890 */ /* 0x000fe4000fffe0ff */
[----:B------:R-:W-:Y:S02]  /*01c0*/  UIADD3.X UR6, UPT, UPT, URZ, UR11, URZ, UP0, !UPT ;  /* 0x0000000bff067290 */ /* 0x000fe400087fe4ff */
[----:B------:R-:W-:Y:S02]  /*01d0*/  ULOP3.LUT UR10, UR4, 0x3, URZ, 0xc0, !UPT ;  /* 0x00000003040a7892 */ /* 0x000fe4000f8ec0ff */
[----:B------:R-:W-:-:S02]  /*01e0*/  ULOP3.LUT UR4, UR4, 0x7ffffff8, URZ, 0xc0, !UPT ;  /* 0x7ffffff804047892 */ /* 0x000fc4000f8ec0ff */
[----:B--23--:R-:W-:-:S11]  /*01f0*/  UISETP.GE.U32.AND UP0, UPT, UR9, 0x3, UPT ;  /* 0x000000030900788c */ /* 0x00cfd6000bf06070 */
.L_x_9:
[----:B------:R-:W-:-:S07]  /*0200*/  IMAD.MOV.U32 R6, RZ, RZ, RZ ;  /* 0x000000ffff067224 */ /* 0x000fce00078e00ff */
.L_x_8:
[----:B------:R-:W0:Y:S01]  /*0210*/  LDCU.64 UR16, c[0x0][0x3d0] ;  /* 0x00007a00ff1077ac */ /* 0x000e220008000a00 */
[----:B------:R-:W-:Y:S01]  /*0220*/  SHF.R.S32.HI R4, RZ, 0x1f, R15 ;  /* 0x0000001fff047819 */ /* 0x000fe2000001140f */
[----:B------:R-:W-:Y:S01]  /*0230*/  IMAD.MOV.U32 R2, RZ, RZ, R6 ;  /* 0x000000ffff027224 */ /* 0x000fe200078e0006 */
[----:B------:R-:W1:Y:S01]  /*0240*/  LDCU UR9, c[0x0][0x398] ;  /* 0x00007300ff0977ac */ /* 0x000e620008000800 */
[----:B------:R-:W-:Y:S02]  /*0250*/  IMAD.MOV.U32 R3, RZ, RZ, RZ ;  /* 0x000000ffff037224 */ /* 0x000fe400078e00ff */
[----:B------:R-:W-:Y:S01]  /*0260*/  IMAD.MOV.U32 R8, RZ, RZ, RZ ;  /* 0x000000ffff087224 */ /* 0x000fe200078e00ff */
[----:B------:R-:W2:Y:S01]  /*0270*/  LDCU UR11, c[0x0][0x380] ;  /* 0x00007000ff0b77ac */ /* 0x000ea20008000800 */
[----:B0-----:R-:W-:Y:S02]  /*0280*/  IMAD R4, R4, UR16, RZ ;  /* 0x0000001004047c24 */ /* 0x001fe4000f8e02ff */
[----:B------:R-:W-:-:S04]  /*0290*/  IMAD.WIDE.U32 R2, R15, UR16, R2 ;  /* 0x000000100f027c25 */ /* 0x000fc8000f8e0002 */
[C---:B-1----:R-:W-:Y:S01]  /*02a0*/  IMAD R7, R6.reuse, UR9, RZ ;  /* 0x0000000906077c24 */ /* 0x042fe2000f8e02ff */
[----:B------:R-:W-:Y:S01]  /*02b0*/  IADD3 R6, PT, PT, R6, 0x1, RZ ;  /* 0x0000000106067810 */ /* 0x000fe20007ffe0ff */
[----:B------:R-:W-:-:S03]  /*02c0*/  IMAD R9, R15, UR17, R4 ;  /* 0x000000110f097c24 */ /* 0x000fc6000f8e0204 */
[----:B--2---:R-:W-:Y:S01]  /*02d0*/  ISETP.NE.AND P0, PT, R6, UR11, PT ;  /* 0x0000000b06007c0c */ /* 0x004fe2000bf05270 */
[----:B------:R-:W-:-:S12]  /*02e0*/  IMAD.IADD R9, R3, 0x1, R9 ;  /* 0x0000000103097824 */ /* 0x000fd800078e0209 */
.L_x_7:
[----:B------:R-:W0:Y:S01]  /*02f0*/  LDC R14, c[0x0][0x388] ;  /* 0x0000e200ff0e7b82 */ /* 0x000e220000000800 */
[----:B------:R-:W1:Y:S01]  /*0300*/  LDCU UR9, c[0x0][0x3b0] ;  /* 0x00007600ff0977ac */ /* 0x000e620008000800 */
[----:B------:R-:W-:Y:S02]  /*0310*/  HFMA2 R20, -RZ, RZ, 0, 0 ;  /* 0x00000000ff147431 */ /* 0x000fe400000001ff */
[----:B------:R-:W-:Y:S02]  /*0320*/  IMAD.MOV.U32 R11, RZ, RZ, RZ ;  /* 0x000000ffff0b7224 */ /* 0x000fe400078e00ff */
[----:B-1----:R-:W-:Y:S01]  /*0330*/  IMAD R10, R8, UR9, RZ ;  /* 0x00000009080a7c24 */ /* 0x002fe2000f8e02ff */
[----:B0-----:R-:W-:-:S13]  /*0340*/  ISETP.GE.U32.AND P1, PT, R14, 0x8, PT ;  /* 0x000000080e00780c */ /* 0x001fda0003f26070 */
[----:B------:R-:W-:Y:S05]  /*0350*/  @!P1 BRA `(.L_x_2) ;  /* 0x0000000400109947 */ /* 0x000fea0003800000 */
[----:B------:R-:W-:Y:S01]  /*0360*/  UIADD3 UR9, UPT, UPT, -UR4, URZ, URZ ;  /* 0x000000ff04097290 */ /* 0x000fe2000fffe1ff */
[----:B------:R-:W-:Y:S02]  /*0370*/  IMAD.MOV.U32 R11, RZ, RZ, RZ ;  /* 0x000000ffff0b7224 */ /* 0x000fe400078e00ff */
[----:B------:R-:W-:Y:S02]  /*0380*/  IMAD.MOV.U32 R21, RZ, RZ, R10 ;  /* 0x000000ffff157224 */ /* 0x000fe400078e000a */
[----:B------:R-:W-:Y:S01]  /*0390*/  IMAD.MOV.U32 R23, RZ, RZ, R7 ;  /* 0x000000ffff177224 */ /* 0x000fe200078e0007 */
[----:B------:R-:W-:-:S07]  /*03a0*/  MOV R20, UR9 ;  /* 0x0000000900147c02 */ /* 0x000fce0008000f00 */
.L_x_3:
[----:B------:R-:W-:Y:S01]  /*03b0*/  SHF.R.S32.HI R18, RZ, 0x1f, R15 ;  /* 0x0000001fff127819 */ /* 0x000fe2000001140f */
[--C-:B------:R-:W-:Y:S01]  /*03c0*/  IMAD.MOV.U32 R4, RZ, RZ, R23.reuse ;  /* 0x000000ffff047224 */ /* 0x100fe200078e0017 */
[----:B------:R-:W-:Y:S01]  /*03d0*/  SHF.R.S32.HI R5, RZ, 0x1f, R23 ;  /* 0x0000001fff057819 */ /* 0x000fe20000011417 */
[--C-:B------:R-:W-:Y:S01]  /*03e0*/  IMAD.MOV.U32 R12, RZ, RZ, R21.reuse ;  /* 0x000000ffff0c7224 */ /* 0x100fe200078e0015 */
[----:B------:R-:W-:Y:S01]  /*03f0*/  SHF.R.S32.HI R13, RZ, 0x1f, R21 ;  /* 0x0000001fff0d7819 */ /* 0x000fe20000011415 */
[C---:B------:R-:W-:Y:S02]  /*0400*/  IMAD R16, R18.reuse, UR18, RZ ;  /* 0x0000001212107c24 */ /* 0x040fe4000f8e02ff */
[----:B------:R-:W-:Y:S02]  /*0410*/  IMAD R18, R18, UR20, RZ ;  /* 0x0000001412127c24 */ /* 0x000fe4000f8e02ff */
[----:B------:R-:W-:-:S04]  /*0420*/  IMAD.WIDE.U32 R4, R15, UR18, R4 ;  /* 0x000000120f047c25 */ /* 0x000fc8000f8e0004 */
[C---:B------:R-:W-:Y:S01]  /*0430*/  IMAD R17, R15.reuse, UR19, R16 ;  /* 0x000000130f117c24 */ /* 0x040fe2000f8e0210 */
[----:B------:R-:W-:Y:S01]  /*0440*/  LEA R16, P1, R4, UR7, 0x1 ;  /* 0x0000000704107c11 */ /* 0x000fe2000f8208ff */
[C---:B------:R-:W-:Y:S02]  /*0450*/  IMAD R19, R15.reuse, UR21, R18 ;  /* 0x000000150f137c24 */ /* 0x040fe4000f8e0212 */
[----:B------:R-:W-:-:S04]  /*0460*/  IMAD.WIDE.U32 R12, R15, UR20, R12 ;  /* 0x000000140f0c7c25 */ /* 0x000fc8000f8e000c */
[----:B------:R-:W-:Y:S01]  /*0470*/  IMAD.IADD R17, R5, 0x1, R17 ;  /* 0x0000000105117824 */ /* 0x000fe200078e0211 */
[----:B------:R-:W-:Y:S02]  /*0480*/  IADD3 R5, PT, PT, R13, R19, RZ ;  /* 0x000000130d057210 */ /* 0x000fe40007ffe0ff */
[----:B------:R-:W-:Y:S02]  /*0490*/  LEA R18, P2, R12, UR5, 0x1 ;  /* 0x000000050c127c11 */ /* 0x000fe4000f8408ff */
[----:B------:R-:W-:Y:S02]  /*04a0*/  LEA.HI.X R17, R4, UR8, R17, 0x1, P1 ;  /* 0x0000000804117c11 */ /* 0x000fe400088f0c11 */
[----:B------:R-:W-:-:S03]  /*04b0*/  LEA.HI.X R19, R12, UR6, R5, 0x1, P2 ;  /* 0x000000060c137c11 */ /* 0x000fc600090f0c05 */
[----:B------:R-:W2:Y:S04]  /*04c0*/  LDG.E.U16 R4, desc[UR12][R16.64+-0x8] ;  /* 0xfffff80c10047981 */ /* 0x000ea8000c1e1500 */
[----:B------:R-:W3:Y:S04]  /*04d0*/  LDG.E.U16 R5, desc[UR12][R18.64+-0x8] ;  /* 0xfffff80c12057981 */ /* 0x000ee8000c1e1500 */
[----:B------:R-:W4:Y:S04]  /*04e0*/  LDG.E.U16 R22, desc[UR12][R16.64+-0x6] ;  /* 0xfffffa0c10167981 */ /* 0x000f28000c1e1500 */
[----:B------:R-:W5:Y:S04]  /*04f0*/  LDG.E.U16 R24, desc[UR12][R18.64+-0x6] ;  /* 0xfffffa0c12187981 */ /* 0x000f68000c1e1500 */
[----:B------:R-:W5:Y:S04]  /*0500*/  LDG.E.U16 R12, desc[UR12][R16.64+-0x4] ;  /* 0xfffffc0c100c7981 */ /* 0x000f68000c1e1500 */
[----:B------:R-:W5:Y:S04]  /*0510*/  LDG.E.U16 R13, desc[UR12][R18.64+-0x4] ;  /* 0xfffffc0c120d7981 */ /* 0x000f68000c1e1500 */
[----:B------:R-:W5:Y:S04]  /*0520*/  LDG.E.U16 R27, desc[UR12][R18.64+0x4] ;  /* 0x0000040c121b7981 */ /* 0x000f68000c1e1500 */
[----:B------:R-:W5:Y:S04]  /*0530*/  LDG.E.U16 R26, desc[UR12][R16.64+0x6] ;  /* 0x0000060c101a7981 */ /* 0x000f68000c1e1500 */
[----:B------:R-:W5:Y:S01]  /*0540*/  LDG.E.U16 R28, desc[UR12][R18.64+0x6] ;  /* 0x0000060c121c7981 */ /* 0x000f62000c1e1500 */
[----:B--2---:R-:W-:-:S02]  /*0550*/  HADD2.F32 R4, -RZ, R4.H0_H0 ;  /* 0x20000004ff047230 */ /* 0x004fc40000004100 */
[----:B---3--:R-:W-:Y:S02]  /*0560*/  HADD2.F32 R5, -RZ, R5.H0_H0 ;  /* 0x20000005ff057230 */ /* 0x008fe40000004100 */
[----:B----4-:R-:W-:-:S03]  /*0570*/  HADD2.F32 R22, -RZ, R22.H0_H0 ;  /* 0x20000016ff167230 */ /* 0x010fc60000004100 */
[----:B------:R-:W-:Y:S02]  /*0580*/  FFMA R11, R4, R5, R11 ;  /* 0x00000005040b7223 */ /* 0x000fe4000000000b */
[----:B------:R-:W2:Y:S01]  /*0590*/  LDG.E.U16 R5, desc[UR12][R16.64+-0x2] ;  /* 0xfffffe0c10057981 */ /* 0x000ea2000c1e1500 */
[----:B-----5:R-:W-:-:S03]  /*05a0*/  HADD2.F32 R24, -RZ, R24.H0_H0 ;  /* 0x20000018ff187230 */ /* 0x020fc60000004100 */
[----:B------:R-:W3:Y:S01]  /*05b0*/  LDG.E.U16 R4, desc[UR12][R18.64+-0x2] ;  /* 0xfffffe0c12047981 */ /* 0x000ee2000c1e1500 */
[----:B------:R-:W-:Y:S02]  /*05c0*/  HADD2.F32 R25, -RZ, R12.H0_H0 ;  /* 0x2000000cff197230 */ /* 0x000fe40000004100 */
[----:B------:R-:W-:Y:S02]  /*05d0*/  FFMA R22, R22, R24, R11 ;  /* 0x0000001816167223 */ /* 0x000fe4000000000b */
[----:B------:R-:W4:Y:S01]  /*05e0*/  LDG.E.U16 R11, desc[UR12][R16.64] ;  /* 0x0000000c100b7981 */ /* 0x000f22000c1e1500 */
[----:B------:R-:W-:-:S03]  /*05f0*/  HADD2.F32 R13, -RZ, R13.H0_H0 ;  /* 0x2000000dff0d7230 */ /* 0x000fc60000004100 */
[----:B------:R-:W5:Y:S02]  /*0600*/  LDG.E.U16 R12, desc[UR12][R18.64] ;  /* 0x0000000c120c7981 */ /* 0x000f64000c1e1500 */
[----:B------:R-:W-:Y:S02]  /*0610*/  FFMA R25, R25, R13, R22 ;  /* 0x0000000d19197223 */ /* 0x000fe40000000016 */
[----:B------:R-:W5:Y:S04]  /*0620*/  LDG.E.U16 R24, desc[UR12][R16.64+0x2] ;  /* 0x0000020c10187981 */ /* 0x000f68000c1e1500 */
[----:B------:R-:W5:Y:S04]  /*0630*/  LDG.E.U16 R22, desc[UR12][R18.64+0x2] ;  /* 0x0000020c12167981 */ /* 0x000f68000c1e1500 */
[----:B------:R-:W5:Y:S01]  /*0640*/  LDG.E.U16 R13, desc[UR12][R16.64+0x4] ;  /* 0x0000040c100d7981 */ /* 0x000f62000c1e1500 */
[----:B------:R-:W-:-:S05]  /*0650*/  VIADD R20, R20, 0x8 ;  /* 0x0000000814147836 */ /* 0x000fca0000000000 */
[----:B------:R-:W-:Y:S01]  /*0660*/  ISETP.NE.AND P1, PT, R20, RZ, PT ;  /* 0x000000ff1400720c */ /* 0x000fe20003f25270 */
[----:B------:R-:W-:Y:S02]  /*0670*/  HADD2.F32 R27, -RZ, R27.H0_H0 ;  /* 0x2000001bff1b7230 */ /* 0x000fe40000004100 */
[----:B------:R-:W-:Y:S02]  /*0680*/  HADD2.F32 R28, -RZ, R28.H0_H0 ;  /* 0x2000001cff1c7230 */ /* 0x000fe40000004100 */
[----:B------:R-:W-:Y:S02]  /*0690*/  VIADD R23, R23, 0x8 ;  /* 0x0000000817177836 */ /* 0x000fe40000000000 */
[----:B------:R-:W-:Y:S02]  /*06a0*/  VIADD R21, R21, 0x8 ;  /* 0x0000000815157836 */ /* 0x000fe40000000000 */
[----:B--2---:R-:W-:Y:S02]  /*06b0*/  HADD2.F32 R5, -RZ, R5.H0_H0 ;  /* 0x20000005ff057230 */ /* 0x004fe40000004100 */
[----:B---3--:R-:W-:-:S02]  /*06c0*/  HADD2.F32 R4, -RZ, R4.H0_H0 ;  /* 0x20000004ff047230 */ /* 0x008fc40000004100 */
[----:B----4-:R-:W-:-:S03]  /*06d0*/  HADD2.F32 R11, -RZ, R11.H0_H0 ;  /* 0x2000000bff0b7230 */ /* 0x010fc60000004100 */
[----:B------:R-:W-:Y:S01]  /*06e0*/  FFMA R4, R5, R4, R25 ;  /* 0x0000000405047223 */ /* 0x000fe20000000019 */
[----:B-----5:R-:W-:Y:S02]  /*06f0*/  HADD2.F32 R12, -RZ, R12.H0_H0 ;  /* 0x2000000cff0c7230 */ /* 0x020fe40000004100 */
[----:B------:R-:W-:-:S03]  /*0700*/  HADD2.F32 R5, -RZ, R24.H0_H0 ;  /* 0x20000018ff057230 */ /* 0x000fc60000004100 */
[----:B------:R-:W-:Y:S01]  /*0710*/  FFMA R4, R11, R12, R4 ;  /* 0x0000000c0b047223 */ /* 0x000fe20000000004 */
[----:B------:R-:W-:Y:S02]  /*0720*/  HADD2.F32 R22, -RZ, R22.H0_H0 ;  /* 0x20000016ff167230 */ /* 0x000fe40000004100 */
[----:B------:R-:W-:-:S03]  /*0730*/  HADD2.F32 R13, -RZ, R13.H0_H0 ;  /* 0x2000000dff0d7230 */ /* 0x000fc60000004100 */
[----:B------:R-:W-:Y:S01]  /*0740*/  FFMA R4, R5, R22, R4 ;  /* 0x0000001605047223 */ /* 0x000fe20000000004 */
[----:B------:R-:W-:-:S03]  /*0750*/  HADD2.F32 R11, -RZ, R26.H0_H0 ;  /* 0x2000001aff0b7230 */ /* 0x000fc60000004100 */
[----:B------:R-:W-:-:S04]  /*0760*/  FFMA R4, R13, R27, R4 ;  /* 0x0000001b0d047223 */ /* 0x000fc80000000004 */
[----:B------:R-:W-:Y:S01]  /*0770*/  FFMA R11, R11, R28, R4 ;  /* 0x0000001c0b0b7223 */ /* 0x000fe20000000004 */
[----:B------:R-:W-:Y:S06]  /*0780*/  @P1 BRA `(.L_x_3) ;  /* 0xfffffffc00081947 */ /* 0x000fec000383ffff */
[----:B------:R-:W-:-:S07]  /*0790*/  MOV R20, UR4 ;  /* 0x0000000400147c02 */ /* 0x000fce0008000f00 */
.L_x_2:
[----:B------:R-:W-:-:S09]  /*07a0*/  UISETP.NE.AND UP1, UPT, UR14, URZ, UPT ;  /* 0x000000ff0e00728c */ /* 0x000fd2000bf25270 */
[----:B------:R-:W-:Y:S05]  /*07b0*/  BRA.U !UP1, `(.L_x_4) ;  /* 0x0000000509a07547 */ /* 0x000fea000b800000 */
[----:B------:R-:W-:Y:S01]  /*07c0*/  UISETP.NE.AND UP1, UPT, UR10, URZ, UPT ;  /* 0x000000ff0a00728c */ /* 0x000fe2000bf25270 */
[----:B------:R-:W-:Y:S10]  /*07d0*/  BRA.U !UP0, `(.L_x_5) ;  /* 0x0000000108a47547 */ /* 0x000ff4000b800000 */
[----:B------:R-:W0:Y:S01]  /*07e0*/  LDCU.128 UR24, c[0x0][0x3a0] ;  /* 0x00007400ff1877ac */ /* 0x000e220008000c00 */
[--C-:B------:R-:W-:Y:S01]  /*07f0*/  IMAD.IADD R12, R7, 0x1, R20.reuse ;  /* 0x00000001070c7824 */ /* 0x100fe200078e0214 */
[----:B------:R-:W-:Y:S01]  /*0800*/  SHF.R.S32.HI R18, RZ, 0x1f, R15 ;  /* 0x0000001fff127819 */ /* 0x000fe2000001140f */
[----:B------:R-:W-:Y:S01]  /*0810*/  IMAD.IADD R4, R10, 0x1, R20 ;  /* 0x000000010a047824 */ /* 0x000fe200078e0214 */
[----:B------:R-:W1:Y:S02]  /*0820*/  LDCU.64 UR22, c[0x0][0x3b8] ;  /* 0x00007700ff1677ac */ /* 0x000e640008000a00 */
[----:B------:R-:W-:Y:S01]  /*0830*/  SHF.R.S32.HI R13, RZ, 0x1f, R12 ;  /* 0x0000001fff0d7819 */ /* 0x000fe2000001140c */
[----:B------:R-:W2:Y:S01]  /*0840*/  LDCU.64 UR16, c[0x0][0x390] ;  /* 0x00007200ff1077ac */ /* 0x000ea20008000a00 */
[----:B------:R-:W-:Y:S01]  /*0850*/  SHF.R.S32.HI R5, RZ, 0x1f, R4 ;  /* 0x0000001fff057819 */ /* 0x000fe20000011404 */
[----:B0-----:R-:W-:Y:S02]  /*0860*/  IMAD R16, R18, UR24, RZ ;  /* 0x0000001812107c24 */ /* 0x001fe4000f8e02ff */
[----:B------:R-:W-:-:S04]  /*0870*/  IMAD.WIDE.U32 R12, R15, UR24, R12 ;  /* 0x000000180f0c7c25 */ /* 0x000fc8000f8e000c */
[----:B-1----:R-:W-:Y:S02]  /*0880*/  IMAD R18, R18, UR22, RZ ;  /* 0x0000001612127c24 */ /* 0x002fe4000f8e02ff */
[C---:B------:R-:W-:Y:S02]  /*0890*/  IMAD R17, R15.reuse, UR25, R16 ;  /* 0x000000190f117c24 */ /* 0x040fe4000f8e0210 */
[----:B------:R-:W-:-:S04]  /*08a0*/  IMAD.WIDE.U32 R4, R15, UR22, R4 ;  /* 0x000000160f047c25 */ /* 0x000fc8000f8e0004 */
[----:B------:R-:W-:Y:S01]  /*08b0*/  IMAD R19, R15, UR23, R18 ;  /* 0x000000170f137c24 */ /* 0x000fe2000f8e0212 */
[----:B------:R-:W-:Y:S01]  /*08c0*/  LEA R16, P2, R4, UR26, 0x1 ;  /* 0x0000001a04107c11 */ /* 0x000fe2000f8408ff */
[----:B------:R-:W-:Y:S01]  /*08d0*/  IMAD.IADD R13, R17, 0x1, R13 ;  /* 0x00000001110d7824 */ /* 0x000fe200078e020d */
[C---:B--2---:R-:W-:Y:S02]  /*08e0*/  LEA R18, P1, R12.reuse, UR16, 0x1 ;  /* 0x000000100c127c11 */ /* 0x044fe4000f8208ff */
[----:B------:R-:W-:Y:S02]  /*08f0*/  IADD3 R5, PT, PT, R19, R5, RZ ;  /* 0x0000000513057210 */ /* 0x000fe40007ffe0ff */
        /* <DEDUP_REMOVED lines=9> */
[----:B------:R-:W5:Y:S01]  /*0990*/  LDG.E.U16 R24, desc[UR12][R16.64+0x6] ;  /* 0x0000060c10187981 */ /* 0x000f62000c1e1500 */
[----:B------:R-:W-:-:S02]  /*09a0*/  VIADD R20, R20, 0x4 ;  /* 0x0000000414147836 */ /* 0x000fc40000000000 */
[----:B--2---:R-:W-:Y:S02]  /*09b0*/  HADD2.F32 R12, -RZ, R12.H0_H0 ;  /* 0x2000000cff0c7230 */ /* 0x004fe40000004100 */
[----:B---3--:R-:W-:Y:S02]  /*09c0*/  HADD2.F32 R13, -RZ, R13.H0_H0 ;  /* 0x2000000dff0d7230 */ /* 0x008fe40000004100 */
        /* <DEDUP_REMOVED lines=8> */
[----:B------:R-:W-:-:S05]  /*0a50*/  HADD2.F32 R24, -RZ, R24.H0_H0 ;  /* 0x20000018ff187230 */ /* 0x000fca0000004100 */
[----:B------:R-:W-:-:S07]  /*0a60*/  FFMA R11, R4, R24, R5 ;  /* 0x00000018040b7223 */ /* 0x000fce0000000005 */
.L_x_5:
[----:B------:R-:W-:Y:S05]  /*0a70*/  BRA.U !UP1, `(.L_x_4) ;  /* 0x0000000109f07547 */ /* 0x000fea000b800000 */
[----:B------:R-:W-:Y:S01]  /*0a80*/  UISETP.NE.AND UP1, UPT, UR10, 0x1, UPT ;  /* 0x000000010a00788c */ /* 0x000fe2000bf25270 */
[----:B------:R-:W-:-:S08]  /*0a90*/  LOP3.LUT P1, RZ, R14, 0x1, RZ, 0xc0, !PT ;  /* 0x000000010eff7812 */ /* 0x000fd0000782c0ff */
[----:B------:R-:W-:Y:S05]  /*0aa0*/  BRA.U !UP1, `(.L_x_6) ;  /* 0x00000001097c7547 */ /* 0x000fea000b800000 */
        /* <DEDUP_REMOVED lines=11> */
[C---:B------:R-:W-:Y:S01]  /*0b60*/  IMAD R17, R15.reuse, UR25, R14 ;  /* 0x000000190f117c24 */ /* 0x040fe2000f8e020e */
[----:B--2---:R-:W-:Y:S01]  /*0b70*/  LEA R18, P2, R12, UR16, 0x1 ;  /* 0x000000100c127c11 */ /* 0x004fe2000f8408ff */
[----:B------:R-:W-:-:S03]  /*0b80*/  IMAD.WIDE.U32 R4, R15, UR22, R4 ;  /* 0x000000160f047c25 */ /* 0x000fc6000f8e0004 */
[----:B------:R-:W-:Y:S01]  /*0b90*/  IADD3 R17, PT, PT, R17, R13, RZ ;  /* 0x0000000d11117210 */ /* 0x000fe20007ffe0ff */
[----:B------:R-:W-:Y:S01]  /*0ba0*/  IMAD R19, R15, UR23, R16 ;  /* 0x000000170f137c24 */ /* 0x000fe2000f8e0210 */
[----:B------:R-:W-:-:S03]  /*0bb0*/  LEA R16, P3, R4, UR26, 0x1 ;  /* 0x0000001a04107c11 */ /* 0x000fc6000f8608ff */
[----:B------:R-:W-:Y:S01]  /*0bc0*/  IMAD.IADD R5, R19, 0x1, R5 ;  /* 0x0000000113057824 */ /* 0x000fe200078e0205 */
[----:B------:R-:W-:-:S04]  /*0bd0*/  LEA.HI.X R19, R12, UR17, R17, 0x1, P2 ;  /* 0x000000110c137c11 */ /* 0x000fc800090f0c11 */
[----:B------:R-:W-:Y:S01]  /*0be0*/  LEA.HI.X R17, R4, UR27, R5, 0x1, P3 ;  /* 0x0000001b04117c11 */ /* 0x000fe200098f0c05 */
[----:B------:R-:W2:Y:S04]  /*0bf0*/  LDG.E.U16 R12, desc[UR12][R18.64+0x2] ;  /* 0x0000020c120c7981 */ /* 0x000ea8000c1e1500 */
[----:B------:R-:W3:Y:S04]  /*0c00*/  LDG.E.U16 R4, desc[UR12][R18.64] ;  /* 0x0000000c12047981 */ /* 0x000ee8000c1e1500 */
[----:B------:R-:W4:Y:S04]  /*0c10*/  LDG.E.U16 R5, desc[UR12][R16.64] ;  /* 0x0000000c10057981 */ /* 0x000f28000c1e1500 */
[----:B------:R-:W5:Y:S01]  /*0c20*/  LDG.E.U16 R14, desc[UR12][R16.64+0x2] ;  /* 0x0000020c100e7981 */ /* 0x000f62000c1e1500 */
[----:B------:R-:W-:-:S02]  /*0c30*/  VIADD R20, R20, 0x2 ;  /* 0x0000000214147836 */ /* 0x000fc40000000000 */
[----:B--2---:R-:W-:Y:S02]  /*0c40*/  HADD2.F32 R13, -RZ, R12.H0_H0 ;  /* 0x2000000cff0d7230 */ /* 0x004fe40000004100 */
[----:B---3--:R-:W-:Y:S02]  /*0c50*/  HADD2.F32 R4, -RZ, R4.H0_H0 ;  /* 0x20000004ff047230 */ /* 0x008fe40000004100 */
[----:B----4-:R-:W-:Y:S02]  /*0c60*/  HADD2.F32 R5, -RZ, R5.H0_H0 ;  /* 0x20000005ff057230 */ /* 0x010fe40000004100 */
[----:B-----5:R-:W-:-:S03]  /*0c70*/  HADD2.F32 R14, -RZ, R14.H0_H0 ;  /* 0x2000000eff0e7230 */ /* 0x020fc60000004100 */
[----:B------:R-:W-:-:S04]  /*0c80*/  FFMA R4, R4, R5, R11 ;  /* 0x0000000504047223 */ /* 0x000fc8000000000b */
[----:B------:R-:W-:-:S07]  /*0c90*/  FFMA R11, R13, R14, R4 ;  /* 0x0000000e0d0b7223 */ /* 0x000fce0000000004 */
.L_x_6:
[----:B------:R-:W-:Y:S05]  /*0ca0*/  @!P1 BRA `(.L_x_4) ;  /* 0x0000000000649947 */ /* 0x000fea0003800000 */
[----:B------:R-:W0:Y:S01]  /*0cb0*/  LDCU.128 UR24, c[0x0][0x3a0] ;  /* 0x00007400ff1877ac */ /* 0x000e220008000c00 */
[----:B------:R-:W-:Y:S01]  /*0cc0*/  IMAD.IADD R4, R7, 0x1, R20 ;  /* 0x0000000107047824 */ /* 0x000fe200078e0214 */
[----:B------:R-:W-:Y:S01]  /*0cd0*/  SHF.R.S32.HI R14, RZ, 0x1f, R15 ;  /* 0x0000001fff0e7819 */ /* 0x000fe2000001140f */
[----:B------:R-:W1:Y:S01]  /*0ce0*/  LDCU.64 UR22, c[0x0][0x3b8] ;  /* 0x00007700ff1677ac */ /* 0x000e620008000a00 */
[----:B------:R-:W-:Y:S02]  /*0cf0*/  IADD3 R12, PT, PT, R10, R20, RZ ;  /* 0x000000140a0c7210 */ /* 0x000fe40007ffe0ff */
        /* <DEDUP_REMOVED lines=8> */
[----:B------:R-:W-:-:S04]  /*0d80*/  IMAD.WIDE.U32 R12, R15, UR22, R12 ;  /* 0x000000160f0c7c25 */ /* 0x000fc8000f8e000c */
[----:B------:R-:W-:Y:S01]  /*0d90*/  IMAD R5, R15, UR23, R14 ;  /* 0x000000170f057c24 */ /* 0x000fe2000f8e020e */
[----:B------:R-:W-:Y:S01]  /*0da0*/  LEA R4, P2, R12, UR26, 0x1 ;  /* 0x0000001a0c047c11 */ /* 0x000fe2000f8408ff */
[----:B------:R-:W-:Y:S02]  /*0db0*/  IMAD.IADD R17, R19, 0x1, R17 ;  /* 0x0000000113117824 */ /* 0x000fe400078e0211 */
[----:B------:R-:W-:-:S03]  /*0dc0*/  IMAD.IADD R5, R5, 0x1, R13 ;  /* 0x0000000105057824 */ /* 0x000fc600078e020d */
[----:B------:R-:W-:Y:S02]  /*0dd0*/  LEA.HI.X R19, R16, UR17, R17, 0x1, P1 ;  /* 0x0000001110137c11 */ /* 0x000fe400088f0c11 */
[----:B------:R-:W-:-:S03]  /*0de0*/  LEA.HI.X R5, R12, UR27, R5, 0x1, P2 ;  /* 0x0000001b0c057c11 */ /* 0x000fc600090f0c05 */
[----:B------:R-:W2:Y:S04]  /*0df0*/  LDG.E.U16 R18, desc[UR12][R18.64] ;  /* 0x0000000c12127981 */ /* 0x000ea8000c1e1500 */
[----:B------:R-:W3:Y:S01]  /*0e00*/  LDG.E.U16 R4, desc[UR12][R4.64] ;  /* 0x0000000c04047981 */ /* 0x000ee2000c1e1500 */
[----:B--2---:R-:W-:Y:S02]  /*0e10*/  HADD2.F32 R10, -RZ, R18.H0_H0 ;  /* 0x20000012ff0a7230 */ /* 0x004fe40000004100 */
[----:B---3--:R-:W-:-:S05]  /*0e20*/  HADD2.F32 R12, -RZ, R4.H0_H0 ;  /* 0x20000004ff0c7230 */ /* 0x008fca0000004100 */
[----:B------:R-:W-:-:S07]  /*0e30*/  FFMA R11, R10, R12, R11 ;  /* 0x0000000c0a0b7223 */ /* 0x000fce000000000b */
.L_x_4:
[----:B------:R-:W0:Y:S01]  /*0e40*/  LDCU UR9, c[0x0][0x3c8] ;  /* 0x00007900ff0977ac */ /* 0x000e220008000800 */
[----:B------:R-:W-:Y:S01]  /*0e50*/  F2FP.F16.F32.PACK_AB R11, RZ, R11 ;  /* 0x0000000bff0b723e */ /* 0x000fe200000000ff */
[----:B------:R-:W1:Y:S01]  /*0e60*/  LDCU.64 UR16, c[0x0][0x3c0] ;  /* 0x00007800ff1077ac */ /* 0x000e620008000a00 */
[C---:B0-----:R-:W-:Y:S01]  /*0e70*/  IMAD R4, R8.reuse, UR9, RZ ;  /* 0x0000000908047c24 */ /* 0x041fe2000f8e02ff */
[----:B------:R-:W0:Y:S01]  /*0e80*/  LDCU UR9, c[0x0][0x384] ;  /* 0x00007080ff0977ac */ /* 0x000e220008000800 */
[----:B------:R-:W-:-:S03]  /*0e90*/  VIADD R8, R8, 0x1 ;  /* 0x0000000108087836 */ /* 0x000fc60000000000 */
[----:B------:R-:W-:-:S04]  /*0ea0*/  IADD3 R5, P1, PT, R4, R2, RZ ;  /* 0x0000000204057210 */ /* 0x000fc80007f3e0ff */
[----:B------:R-:W-:Y:S02]  /*0eb0*/  LEA.HI.X.SX32 R10, R4, R9, 0x1, P1 ;  /* 0x00000009040a7211 */ /* 0x000fe400008f0eff */
[----:B-1----:R-:W-:-:S04]  /*0ec0*/  LEA R4, P1, R5, UR16, 0x1 ;  /* 0x0000001005047c11 */ /* 0x002fc8000f8208ff */
[----:B------:R-:W-:Y:S02]  /*0ed0*/  LEA.HI.X R5, R5, UR17, R10, 0x1, P1 ;  /* 0x0000001105057c11 */ /* 0x000fe400088f0c0a */
[----:B0-----:R-:W-:-:S03]  /*0ee0*/  ISETP.NE.AND P1, PT, R8, UR9, PT ;  /* 0x0000000908007c0c */ /* 0x001fc6000bf25270 */
[----:B------:R0:W-:Y:S10]  /*0ef0*/  STG.E.U16 desc[UR12][R4.64], R11 ;  /* 0x0000000b04007986 */ /* 0x0001f4000c10150c */
[----:B0-----:R-:W-:Y:S05]  /*0f00*/  @P1 BRA `(.L_x_7) ;  /* 0xfffffff000f81947 */ /* 0x001fea000383ffff */
[----:B------:R-:W-:Y:S05]  /*0f10*/  @P0 BRA `(.L_x_8) ;  /* 0xfffffff000bc0947 */ /* 0x000fea000383ffff */
[----:B------:R-:W0:Y:S01]  /*0f20*/  LDCU UR9, c[0x0][0x3d8] ;  /* 0x00007b00ff0977ac */ /* 0x000e220008000800 */
[----:B------:R-:W-:-:S04]  /*0f30*/  IADD3 R15, PT, PT, R0, R15, RZ ;  /* 0x0000000f000f7210 */ /* 0x000fc80007ffe0ff */
[----:B0-----:R-:W-:-:S13]  /*0f40*/  ISETP.GE.AND P0, PT, R15, UR9, PT ;  /* 0x000000090f007c0c */ /* 0x001fda000bf06270 */
[----:B------:R-:W-:Y:S05]  /*0f50*/  @!P0 BRA `(.L_x_9) ;  /* 0xfffffff000a88947 */ /* 0x000fea000383ffff */
[----:B------:R-:W-:Y:S05]  /*0f60*/  BSYNC.RECONVERGENT B0 ;  /* 0x0000000000007941 */ /* 0x000fea0003800200 */
.L_x_1:
[----:B------:R-:W-:Y:S05]  /*0f70*/  EXIT ;  /* 0x000000000000794d */ /* 0x000fea0003800000 */
.L_x_0:
[C---:B------:R-:W-:Y:S01]  /*0f80*/  LOP3.LUT R18, R3.reuse, 0x7, RZ, 0xc0, !PT ;  /* 0x0000000703127812 */ /* 0x040fe200078ec0ff */
[----:B------:R-:W0:Y:S01]  /*0f90*/  LDCU UR6, c[0x0][0x3c8] ;  /* 0x00007900ff0677ac */ /* 0x000e220008000800 */
[C---:B------:R-:W-:Y:S02]  /*0fa0*/  LOP3.LUT R19, R3.reuse, 0x3, RZ, 0xc0, !PT ;  /* 0x0000000303137812 */ /* 0x040fe400078ec0ff */
[----:B------:R-:W-:Y:S01]  /*0fb0*/  LOP3.LUT R14, R3, 0x7ffffff8, RZ, 0xc0, !PT ;  /* 0x7ffffff8030e7812 */ /* 0x000fe200078ec0ff */
[----:B------:R-:W-:Y:S01]  /*0fc0*/  VIADD R2, R18, 0xffffffff ;  /* 0xffffffff12027836 */ /* 0x000fe20000000000 */
[----:B------:R-:W1:Y:S04]  /*0fd0*/  LDCU.64 UR8, c[0x0][0x3c0] ;  /* 0x00007800ff0877ac */ /* 0x000e680008000a00 */
[----:B------:R-:W-:-:S13]  /*0fe0*/  ISETP.GE.U32.AND P0, PT, R2, 0x3, PT ;  /* 0x000000030200780c */ /* 0x000fda0003f06070 */
.L_x_16:
[----:B--2---:R-:W2:Y:S01]  /*0ff0*/  LDCU UR4, c[0x0][0x3d8] ;  /* 0x00007b00ff0477ac */ /* 0x004ea20008000800 */
[--C-:B------:R-:W-:Y:S01]  /*1000*/  IMAD.MOV.U32 R16, RZ, RZ, R15.reuse ;  /* 0x000000ffff107224 */ /* 0x100fe200078e000f */
[--C-:B------:R-:W-:Y:S01]  /*1010*/  SHF.R.S32.HI R20, RZ, 0x1f, R15.reuse ;  /* 0x0000001fff147819 */ /* 0x100fe2000001140f */
[----:B------:R-:W-:Y:S01]  /*1020*/  IMAD.IADD R15, R0, 0x1, R15 ;  /* 0x00000001000f7824 */ /* 0x000fe200078e020f */
[----:B------:R-:W-:-:S04]  /*1030*/  MOV R17, RZ ;  /* 0x000000ff00117202 */ /* 0x000fc80000000f00 */
[----:B0-234-:R-:W-:-:S13]  /*1040*/  ISETP.GE.AND P1, PT, R15, UR4, PT ;  /* 0x000000040f007c0c */ /* 0x01dfda000bf26270 */
.L_x_15:
[----:B0-2---:R-:W2:Y:S01]  /*1050*/  LDC.64 R4, c[0x0][0x380] ;  /* 0x0000e000ff047b82 */ /* 0x005ea20000000a00 */
[----:B---3--:R-:W3:Y:S01]  /*1060*/  LDCU.64 UR4, c[0x0][0x3d0] ;  /* 0x00007a00ff0477ac */ /* 0x008ee20008000a00 */
[----:B------:R-:W-:Y:S02]  /*1070*/  IMAD.MOV.U32 R2, RZ, RZ, R17 ;  /* 0x000000ffff027224 */ /* 0x000fe400078e0011 */
[----:B------:R-:W-:Y:S02]  /*1080*/  HFMA2 R21, -RZ, RZ, 0, 0 ;  /* 0x00000000ff157431 */ /* 0x000fe400000001ff */
[----:B------:R-:W-:Y:S02]  /*1090*/  IMAD.MOV.U32 R3, RZ, RZ, RZ ;  /* 0x000000ffff037224 */ /* 0x000fe400078e00ff */
[----:B------:R-:W-:Y:S02]  /*10a0*/  VIADD R17, R17, 0x1 ;  /* 0x0000000111117836 */ /* 0x000fe40000000000 */
[----:B---34-:R-:W-:-:S02]  /*10b0*/  IMAD R7, R20, UR4, RZ ;  /* 0x0000000414077c24 */ /* 0x018fc4000f8e02ff */
[----:B------:R-:W-:Y:S01]  /*10c0*/  IMAD.WIDE.U32 R2, R16, UR4, R2 ;  /* 0x0000000410027c25 */ /* 0x000fe2000f8e0002 */
[----:B--2---:R-:W-:-:S03]  /*10d0*/  ISETP.GE.U32.AND P3, PT, R5, 0x8, PT ;  /* 0x000000080500780c */ /* 0x004fc60003f66070 */
[----:B------:R-:W-:Y:S01]  /*10e0*/  IMAD R7, R16, UR5, R7 ;  /* 0x0000000510077c24 */ /* 0x000fe2000f8e0207 */
[----:B------:R-:W-:-:S03]  /*10f0*/  ISETP.NE.AND P2, PT, R17, R4, PT ;  /* 0x000000041100720c */ /* 0x000fc60003f45270 */
[----:B------:R-:W-:-:S06]  /*1100*/  IMAD.IADD R4, R3, 0x1, R7 ;  /* 0x0000000103047824 */ /* 0x000fcc00078e0207 */
[----:B------:R-:W-:Y:S05]  /*1110*/  @!P3 BRA `(.L_x_10) ;  /* 0x0000000000d4b947 */ /* 0x000fea0003800000 */
[----:B------:R-:W-:-:S07]  /*1120*/  IMAD.MOV.U32 R21, RZ, RZ, RZ ;  /* 0x000000ffff157224 */ /* 0x000fce00078e00ff */
.L_x_11:
[C---:B0--3--:R-:W-:Y:S01]  /*1130*/  IMAD R7, R21.reuse, UR6, RZ ;  /* 0x0000000615077c24 */ /* 0x049fe2000f8e02ff */
[----:B------:R-:W-:-:S03]  /*1140*/  IADD3 R21, PT, PT, R21, 0x8, RZ ;  /* 0x0000000815157810 */ /* 0x000fc60007ffe0ff */
[C---:B------:R-:W-:Y:S01]  /*1150*/  VIADD R9, R7.reuse, UR6 ;  /* 0x0000000607097c36 */ /* 0x040fe20008000000 */
[----:B------:R-:W-:-:S04]  /*1160*/  IADD3 R10, P3, PT, R7, R2, RZ ;  /* 0x00000002070a7210 */ /* 0x000fc80007f7e0ff */
[----:B------:R-:W-:Y:S02]  /*1170*/  LEA.HI.X.SX32 R11, R7, R4, 0x1, P3 ;  /* 0x00000004070b7211 */ /* 0x000fe400018f0eff */
[C---:B-1----:R-:W-:Y:S02]  /*1180*/  LEA R12, P3, R10.reuse, UR8, 0x1 ;  /* 0x000000080a0c7c11 */ /* 0x042fe4000f8608ff */
[C---:B------:R-:W-:Y:S02]  /*1190*/  IADD3 R6, P4, PT, R9.reuse, R2, RZ ;  /* 0x0000000209067210 */ /* 0x040fe40007f9e0ff */
[C---:B------:R-:W-:Y:S02]  /*11a0*/  IADD3 R7, PT, PT, R9.reuse, UR6, RZ ;  /* 0x0000000609077c10 */ /* 0x040fe4000fffe0ff */
[----:B------:R-:W-:Y:S02]  /*11b0*/  LEA.HI.X R13, R10, UR9, R11, 0x1, P3 ;  /* 0x000000090a0d7c11 */ /* 0x000fe400098f0c0b */
[----:B------:R-:W-:Y:S01]  /*11c0*/  LEA.HI.X.SX32 R9, R9, R4, 0x1, P4 ;  /* 0x0000000409097211 */ /* 0x000fe200020f0eff */
[C---:B------:R-:W-:Y:S01]  /*11d0*/  VIADD R23, R7.reuse, UR6 ;  /* 0x0000000607177c36 */ /* 0x040fe20008000000 */
[----:B------:R-:W-:Y:S01]  /*11e0*/  IADD3 R11, P3, PT, R7, R2, RZ ;  /* 0x00000002070b7210 */ /* 0x000fe20007f7e0ff */
[----:B------:R0:W-:Y:S01]  /*11f0*/  STG.E.U16 desc[UR12][R12.64], RZ ;  /* 0x000000ff0c007986 */ /* 0x0001e2000c10150c */
[----:B------:R-:W-:-:S02]  /*1200*/  LEA R8, P4, R6, UR8, 0x1 ;  /* 0x0000000806087c11 */ /* 0x000fc4000f8808ff */
[----:B------:R-:W-:Y:S01]  /*1210*/  LEA.HI.X.SX32 R22, R7, R4, 0x1, P3 ;  /* 0x0000000407167211 */ /* 0x000fe200018f0eff */
[----:B------:R-:W-:Y:S01]  /*1220*/  VIADD R7, R23, UR6 ;  /* 0x0000000617077c36 */ /* 0x000fe20008000000 */
[----:B------:R-:W-:Y:S02]  /*1230*/  LEA.HI.X R9, R6, UR9, R9, 0x1, P4 ;  /* 0x0000000906097c11 */ /* 0x000fe4000a0f0c09 */
[----:B------:R-:W-:Y:S02]  /*1240*/  LEA R10, P3, R11, UR8, 0x1 ;  /* 0x000000080b0a7c11 */ /* 0x000fe4000f8608ff */
[----:B------:R-:W-:Y:S01]  /*1250*/  IADD3 R6, P4, PT, R23, R2, RZ ;  /* 0x0000000217067210 */ /* 0x000fe20007f9e0ff */
[----:B------:R1:W-:Y:S01]  /*1260*/  STG.E.U16 desc[UR12][R8.64], RZ ;  /* 0x000000ff08007986 */ /* 0x0003e2000c10150c */
[----:B------:R-:W-:Y:S02]  /*1270*/  LEA.HI.X R11, R11, UR9, R22, 0x1, P3 ;  /* 0x000000090b0b7c11 */ /* 0x000fe400098f0c16 */
[----:B------:R-:W-:-:S02]  /*1280*/  LEA.HI.X.SX32 R23, R23, R4, 0x1, P4 ;  /* 0x0000000417177211 */ /* 0x000fc400020f0eff */
[C---:B------:R-:W-:Y:S01]  /*1290*/  LEA R22, P3, R6.reuse, UR8, 0x1 ;  /* 0x0000000806167c11 */ /* 0x040fe2000f8608ff */
[----:B------:R2:W-:Y:S01]  /*12a0*/  STG.E.U16 desc[UR12][R10.64], RZ ;  /* 0x000000ff0a007986 */ /* 0x0005e2000c10150c */
[C---:B------:R-:W-:Y:S02]  /*12b0*/  IADD3 R24, P4, PT, R7.reuse, R2, RZ ;  /* 0x0000000207187210 */ /* 0x040fe40007f9e0ff */
[----:B------:R-:W-:Y:S02]  /*12c0*/  LEA.HI.X R23, R6, UR9, R23, 0x1, P3 ;  /* 0x0000000906177c11 */ /* 0x000fe400098f0c17 */
[C---:B------:R-:W-:Y:S02]  /*12d0*/  LEA.HI.X.SX32 R27, R7.reuse, R4, 0x1, P4 ;  /* 0x00000004071b7211 */ /* 0x040fe400020f0eff */
[----:B------:R-:W-:Y:S01]  /*12e0*/  LEA R6, P3, R24, UR8, 0x1 ;  /* 0x0000000818067c11 */ /* 0x000fe2000f8608ff */
[----:B------:R3:W-:Y:S01]  /*12f0*/  STG.E.U16 desc[UR12][R22.64], RZ ;  /* 0x000000ff16007986 */ /* 0x0007e2000c10150c */
[----:B------:R-:W-:-:S02]  /*1300*/  IADD3 R25, PT, PT, R7, UR6, RZ ;  /* 0x0000000607197c10 */ /* 0x000fc4000fffe0ff */
[----:B------:R-:W-:Y:S02]  /*1310*/  LEA.HI.X R7, R24, UR9, R27, 0x1, P3 ;  /* 0x0000000918077c11 */ /* 0x000fe400098f0c1b */
[C---:B0-----:R-:W-:Y:S01]  /*1320*/  IADD3 R12, P3, PT, R25.reuse, R2, RZ ;  /* 0x00000002190c7210 */ /* 0x041fe20007f7e0ff */
[C---:B------:R-:W-:Y:S02]  /*1330*/  VIADD R27, R25.reuse, UR6 ;  /* 0x00000006191b7c36 */ /* 0x040fe40008000000 */
[----:B------:R3:W-:Y:S01]  /*1340*/  STG.E.U16 desc[UR12][R6.64], RZ ;  /* 0x000000ff06007986 */ /* 0x0007e2000c10150c */
[----:B------:R-:W-:Y:S01]  /*1350*/  LEA.HI.X.SX32 R25, R25, R4, 0x1, P3 ;  /* 0x0000000419197211 */ /* 0x000fe200018f0eff */
[C---:B------:R-:W-:Y:S01]  /*1360*/  VIADD R29, R27.reuse, UR6 ;  /* 0x000000061b1d7c36 */ /* 0x040fe20008000000 */
[----:B------:R-:W-:Y:S02]  /*1370*/  IADD3 R13, P5, PT, R27, R2, RZ ;  /* 0x000000021b0d7210 */ /* 0x000fe40007fbe0ff */
[----:B-1----:R-:W-:-:S02]  /*1380*/  LEA R8, P4, R12, UR8, 0x1 ;  /* 0x000000080c087c11 */ /* 0x002fc4000f8808ff */
[----:B------:R-:W-:Y:S02]  /*1390*/  IADD3 R24, P3, PT, R29, R2, RZ ;  /* 0x000000021d187210 */ /* 0x000fe40007f7e0ff */
[-C--:B------:R-:W-:Y:S02]  /*13a0*/  LEA.HI.X.SX32 R26, R27, R4.reuse, 0x1, P5 ;  /* 0x000000041b1a7211 */ /* 0x080fe400028f0eff */
[----:B--2---:R-:W-:Y:S02]  /*13b0*/  LEA R10, P5, R13, UR8, 0x1 ;  /* 0x000000080d0a7c11 */ /* 0x004fe4000f8a08ff */
[----:B------:R-:W-:Y:S02]  /*13c0*/  LEA.HI.X R9, R12, UR9, R25, 0x1, P4 ;  /* 0x000000090c097c11 */ /* 0x000fe4000a0f0c19 */
[----:B------:R-:W-:Y:S02]  /*13d0*/  LEA.HI.X.SX32 R29, R29, R4, 0x1, P3 ;  /* 0x000000041d1d7211 */ /* 0x000fe400018f0eff */
[----:B------:R-:W-:Y:S01]  /*13e0*/  LEA R12, P3, R24, UR8, 0x1 ;  /* 0x00000008180c7c11 */ /* 0x000fe2000f8608ff */
[----:B------:R3:W-:Y:S01]  /*13f0*/  STG.E.U16 desc[UR12][R8.64], RZ ;  /* 0x000000ff08007986 */ /* 0x0007e2000c10150c */
[----:B------:R-:W-:-:S02]  /*1400*/  LEA.HI.X R11, R13, UR9, R26, 0x1, P5 ;  /* 0x000000090d0b7c11 */ /* 0x000fc4000a8f0c1a */
[----:B------:R-:W-:Y:S02]  /*1410*/  LEA.HI.X R13, R24, UR9, R29, 0x1, P3 ;  /* 0x00000009180d7c11 */ /* 0x000fe400098f0c1d */
[----:B------:R-:W-:Y:S01]  /*1420*/  ISETP.NE.AND P3, PT, R21, R14, PT ;  /* 0x0000000e1500720c */ /* 0x000fe20003f65270 */
[----:B------:R3:W-:Y:S04]  /*1430*/  STG.E.U16 desc[UR12][R10.64], RZ ;  /* 0x000000ff0a007986 */ /* 0x0007e8000c10150c */
[----:B------:R3:W-:Y:S08]  /*1440*/  STG.E.U16 desc[UR12][R12.64], RZ ;  /* 0x000000ff0c007986 */ /* 0x0007f0000c10150c */
[----:B------:R-:W-:Y:S05]  /*1450*/  @P3 BRA `(.L_x_11) ;  /* 0xfffffffc00343947 */ /* 0x000fea000383ffff */
[----:B------:R-:W-:-:S07]  /*1460*/  IMAD.MOV.U32 R21, RZ, RZ, R14 ;  /* 0x000000ffff157224 */ /* 0x000fce00078e000e */
.L_x_10:
[----:B------:R-:W-:-:S13]  /*1470*/  ISETP.NE.AND P3, PT, R18, RZ, PT ;  /* 0x000000ff1200720c */ /* 0x000fda0003f65270 */
[----:B------:R-:W-:Y:S05]  /*1480*/  @!P3 BRA `(.L_x_12) ;  /* 0x0000000000e4b947 */ /* 0x000fea0003800000 */
[----:B------:R-:W-:Y:S01]  /*1490*/  ISETP.NE.AND P3, PT, R19, RZ, PT ;  /* 0x000000ff1300720c */ /* 0x000fe20003f65270 */
[----:B------:R-:W-:-:S12]  /*14a0*/  @!P0 BRA `(.L_x_13) ;  /* 0x00000000006c8947 */ /* 0x000fd80003800000 */
[----:B------:R-:W3:Y:S01]  /*14b0*/  LDCU UR4, c[0x0][0x3c8] ;  /* 0x00007900ff0477ac */ /* 0x000ee20008000800 */
[----:B------:R-:W2:Y:S01]  /*14c0*/  LDCU.64 UR10, c[0x0][0x3c0] ;  /* 0x00007800ff0a77ac */ /* 0x000ea20008000a00 */
[C---:B---3--:R-:W-:Y:S02]  /*14d0*/  IMAD R7, R21.reuse, UR4, RZ ;  /* 0x0000000415077c24 */ /* 0x048fe4000f8e02ff */
[----:B------:R-:W-:Y:S02]  /*14e0*/  VIADD R21, R21, 0x4 ;  /* 0x0000000415157836 */ /* 0x000fe40000000000 */
[C---:B------:R-:W-:Y:S01]  /*14f0*/  VIADD R9, R7.reuse, UR4 ;  /* 0x0000000407097c36 */ /* 0x040fe20008000000 */
[----:B------:R-:W-:-:S04]  /*1500*/  IADD3 R8, P4, PT, R7, R2, RZ ;  /* 0x0000000207087210 */ /* 0x000fc80007f9e0ff */
[----:B------:R-:W-:Y:S02]  /*1510*/  LEA.HI.X.SX32 R7, R7, R4, 0x1, P4 ;  /* 0x0000000407077211 */ /* 0x000fe400020f0eff */
[C---:B--2---:R-:W-:Y:S02]  /*1520*/  LEA R6, P4, R8.reuse, UR10, 0x1 ;  /* 0x0000000a08067c11 */ /* 0x044fe4000f8808ff */
[C---:B------:R-:W-:Y:S02]  /*1530*/  IADD3 R11, PT, PT, R9.reuse, UR4, RZ ;  /* 0x00000004090b7c10 */ /* 0x040fe4000fffe0ff */
[----:B------:R-:W-:Y:S02]  /*1540*/  IADD3 R10, P5, PT, R9, R2, RZ ;  /* 0x00000002090a7210 */ /* 0x000fe40007fbe0ff */
[----:B------:R-:W-:Y:S01]  /*1550*/  LEA.HI.X R7, R8, UR11, R7, 0x1, P4 ;  /* 0x0000000b08077c11 */ /* 0x000fe2000a0f0c07 */
[----:B------:R-:W-:Y:S01]  /*1560*/  VIADD R13, R11, UR4 ;  /* 0x000000040b0d7c36 */ /* 0x000fe20008000000 */
[----:B------:R-:W-:-:S02]  /*1570*/  LEA.HI.X.SX32 R9, R9, R4, 0x1, P5 ;  /* 0x0000000409097211 */ /* 0x000fc400028f0eff */
[C---:B------:R-:W-:Y:S01]  /*1580*/  LEA R8, P4, R10.reuse, UR10, 0x1 ;  /* 0x0000000a0a087c11 */ /* 0x040fe2000f8808ff */
[----:B------:R2:W-:Y:S01]  /*1590*/  STG.E.U16 desc[UR12][R6.64], RZ ;  /* 0x000000ff06007986 */ /* 0x0005e2000c10150c */
[-C--:B------:R-:W-:Y:S02]  /*15a0*/  IADD3 R23, P5, PT, R11, R2.reuse, RZ ;  /* 0x000000020b177210 */ /* 0x080fe40007fbe0ff */
[----:B------:R-:W-:Y:S02]  /*15b0*/  LEA.HI.X R9, R10, UR11, R9, 0x1, P4 ;  /* 0x0000000b0a097c11 */ /* 0x000fe4000a0f0c09 */
[----:B------:R-:W-:Y:S02]  /*15c0*/  IADD3 R22, P4, PT, R13, R2, RZ ;  /* 0x000000020d167210 */ /* 0x000fe40007f9e0ff */
[----:B------:R-:W-:Y:S01]  /*15d0*/  LEA.HI.X.SX32 R24, R11, R4, 0x1, P5 ;  /* 0x000000040b187211 */ /* 0x000fe200028f0eff */
[----:B------:R2:W-:Y:S01]  /*15e0*/  STG.E.U16 desc[UR12][R8.64], RZ ;  /* 0x000000ff08007986 */ /* 0x0005e2000c10150c */
[----:B------:R-:W-:-:S02]  /*15f0*/  LEA R10, P5, R23, UR10, 0x1 ;  /* 0x0000000a170a7c11 */ /* 0x000fc4000f8a08ff */
[----:B------:R-:W-:Y:S02]  /*1600*/  LEA.HI.X.SX32 R13, R13, R4, 0x1, P4 ;  /* 0x000000040d0d7211 */ /* 0x000fe400020f0eff */
[C---:B------:R-:W-:Y:S02]  /*1610*/  LEA R12, P4, R22.reuse, UR10, 0x1 ;  /* 0x0000000a160c7c11 */ /* 0x040fe4000f8808ff */
[----:B------:R-:W-:Y:S02]  /*1620*/  LEA.HI.X R11, R23, UR11, R24, 0x1, P5 ;  /* 0x0000000b170b7c11 */ /* 0x000fe4000a8f0c18 */
[----:B------:R-:W-:-:S03]  /*1630*/  LEA.HI.X R13, R22, UR11, R13, 0x1, P4 ;  /* 0x0000000b160d7c11 */ /* 0x000fc6000a0f0c0d */
[----:B------:R2:W-:Y:S04]  /*1640*/  STG.E.U16 desc[UR12][R10.64], RZ ;  /* 0x000000ff0a007986 */ /* 0x0005e8000c10150c */
[----:B------:R2:W-:Y:S02]  /*1650*/  STG.E.U16 desc[UR12][R12.64], RZ ;  /* 0x000000ff0c007986 */ /* 0x0005e4000c10150c */
.L_x_13:
[----:B------:R-:W-:Y:S05]  /*1660*/  @!P3 BRA `(.L_x_12) ;  /* 0x00000000006cb947 */ /* 0x000fea0003800000 */
[----:B------:R-:W-:Y:S02]  /*1670*/  ISETP.NE.AND P4, PT, R19, 0x1, PT ;  /* 0x000000011300780c */ /* 0x000fe40003f85270 */
[----:B------:R-:W-:-:S11]  /*1680*/  LOP3.LUT P3, RZ, R5, 0x1, RZ, 0xc0, !PT ;  /* 0x0000000105ff7812 */ /* 0x000fd6000786c0ff */
[----:B------:R-:W-:Y:S05]  /*1690*/  @!P4 BRA `(.L_x_14) ;  /* 0x00000000003cc947 */ /* 0x000fea0003800000 */
[----:B------:R-:W4:Y:S01]  /*16a0*/  LDCU UR4, c[0x0][0x3c8] ;  /* 0x00007900ff0477ac */ /* 0x000f220008000800 */
[----:B------:R-:W5:Y:S01]  /*16b0*/  LDCU.64 UR10, c[0x0][0x3c0] ;  /* 0x00007800ff0a77ac */ /* 0x000f620008000a00 */
[C---:B----4-:R-:W-:Y:S02]  /*16c0*/  IMAD R5, R21.reuse, UR4, RZ ;  /* 0x0000000415057c24 */ /* 0x050fe4000f8e02ff */
[----:B------:R-:W-:-:S03]  /*16d0*/  VIADD R21, R21, 0x2 ;  /* 0x0000000215157836 */ /* 0x000fc60000000000 */
[C---:B--23--:R-:W-:Y:S02]  /*16e0*/  IADD3 R9, PT, PT, R5.reuse, UR4, RZ ;  /* 0x0000000405097c10 */ /* 0x04cfe4000fffe0ff */
[-C--:B------:R-:W-:Y:S02]  /*16f0*/  IADD3 R7, P5, PT, R5, R2.reuse, RZ ;  /* 0x0000000205077210 */ /* 0x080fe40007fbe0ff */
[----:B------:R-:W-:Y:S02]  /*1700*/  IADD3 R11, P4, PT, R9, R2, RZ ;  /* 0x00000002090b7210 */ /* 0x000fe40007f9e0ff */
[-C--:B------:R-:W-:Y:S02]  /*1710*/  LEA.HI.X.SX32 R10, R5, R4.reuse, 0x1, P5 ;  /* 0x00000004050a7211 */ /* 0x080fe400028f0eff */
[----:B-----5:R-:W-:Y:S02]  /*1720*/  LEA R6, P5, R7, UR10, 0x1 ;  /* 0x0000000a07067c11 */ /* 0x020fe4000f8a08ff */
[----:B------:R-:W-:-:S02]  /*1730*/  LEA.HI.X.SX32 R12, R9, R4, 0x1, P4 ;  /* 0x00000004090c7211 */ /* 0x000fc400020f0eff */
[----:B------:R-:W-:Y:S02]  /*1740*/  LEA R8, P4, R11, UR10, 0x1 ;  /* 0x0000000a0b087c11 */ /* 0x000fe4000f8808ff */
[----:B------:R-:W-:Y:S02]  /*1750*/  LEA.HI.X R7, R7, UR11, R10, 0x1, P5 ;  /* 0x0000000b07077c11 */ /* 0x000fe4000a8f0c0a */
[----:B------:R-:W-:-:S03]  /*1760*/  LEA.HI.X R9, R11, UR11, R12, 0x1, P4 ;  /* 0x0000000b0b097c11 */ /* 0x000fc6000a0f0c0c */
[----:B------:R4:W-:Y:S04]  /*1770*/  STG.E.U16 desc[UR12][R6.64], RZ ;  /* 0x000000ff06007986 */ /* 0x0009e8000c10150c */
[----:B------:R4:W-:Y:S02]  /*1780*/  STG.E.U16 desc[UR12][R8.64], RZ ;  /* 0x000000ff08007986 */ /* 0x0009e4000c10150c */
.L_x_14:
[----:B------:R-:W-:Y:S05]  /*1790*/  @!P3 BRA `(.L_x_12) ;  /* 0x000000000020b947 */ /* 0x000fea0003800000 */
[----:B------:R-:W5:Y:S01]  /*17a0*/  LDCU UR4, c[0x0][0x3c8] ;  /* 0x00007900ff0477ac */ /* 0x000f620008000800 */
[----:B------:R-:W0:Y:S01]  /*17b0*/  LDCU.64 UR10, c[0x0][0x3c0] ;  /* 0x00007800ff0a77ac */ /* 0x000e220008000a00 */
[----:B-----5:R-:W-:-:S05]  /*17c0*/  IMAD R3, R21, UR4, RZ ;  /* 0x0000000415037c24 */ /* 0x020fca000f8e02ff */
[----:B------:R-:W-:-:S04]  /*17d0*/  IADD3 R2, P3, PT, R3, R2, RZ ;  /* 0x0000000203027210 */ /* 0x000fc80007f7e0ff */
[----:B------:R-:W-:Y:S02]  /*17e0*/  LEA.HI.X.SX32 R3, R3, R4, 0x1, P3 ;  /* 0x0000000403037211 */ /* 0x000fe400018f0eff */
[----:B0-----:R-:W-:-:S04]  /*17f0*/  LEA R4, P3, R2, UR10, 0x1 ;  /* 0x0000000a02047c11 */ /* 0x001fc8000f8608ff */
[----:B------:R-:W-:-:S05]  /*1800*/  LEA.HI.X R5, R2, UR11, R3, 0x1, P3 ;  /* 0x0000000b02057c11 */ /* 0x000fca00098f0c03 */
[----:B------:R0:W-:Y:S04]  /*1810*/  STG.E.U16 desc[UR12][R4.64], RZ ;  /* 0x000000ff04007986 */ /* 0x0001e8000c10150c */
.L_x_12:
[----:B------:R-:W-:Y:S05]  /*1820*/  @P2 BRA `(.L_x_15) ;  /* 0xfffffff800082947 */ /* 0x000fea000383ffff */
[----:B------:R-:W-:Y:S05]  /*1830*/  @!P1 BRA `(.L_x_16) ;  /* 0xfffffff400ec9947 */ /* 0x000fea000383ffff */
[----:B01----:R-:W-:Y:S05]  /*1840*/  EXIT ;  /* 0x000000000000794d */ /* 0x003fea0003800000 */
.L_x_17:
[----:B------:R-:W-:-:S00]  /*1850*/  BRA `(.L_x_17) ;  /* 0xfffffffc00fc7947 */ /* 0x000fc0000383ffff */
[----:B------:R-:W-:-:S00]  /*1860*/  NOP ;  /* 0x0000000000007918 */ /* 0x000fc00000000000 */
        /* <DEDUP_REMOVED lines=9> */
.L_x_33:


//--------------------- .text._Z11wrap_matmuliiiPK6__halfiS1_iPS_i --------------------------
	.section	.text._Z11wrap_matmuliiiPK6__halfiS1_iPS_i,"ax",@progbits
	.align	128
.text._Z11wrap_matmuliiiPK6__halfiS1_iPS_i:
        .type           _Z11wrap_matmuliiiPK6__halfiS1_iPS_i,@function
        .size           _Z11wrap_matmuliiiPK6__halfiS1_iPS_i,(.L_x_34 - _Z11wrap_matmuliiiPK6__halfiS1_iPS_i)
        .other          _Z11wrap_matmuliiiPK6__halfiS1_iPS_i,@"STO_CUDA_ENTRY STV_DEFAULT"
_Z11wrap_matmuliiiPK6__halfiS1_iPS_i:
[----:B------:R-:W-:Y:S08]  /*0000*/  LDC R1, c[0x0][0x37c] ;  /* 0x0000df00ff017b82 */ /* 0x000ff00000000800 */
        /* <DEDUP_REMOVED lines=9> */
[----:B------:R-:W1:Y:S01]  /*00a0*/  LDCU.64 UR10, c[0x0][0x3a0] ;  /* 0x00007400ff0a77ac */ /* 0x000e620008000a00 */
[----:B------:R-:W-:Y:S02]  /*00b0*/  ULOP3.LUT UR19, UR6, 0xf, URZ, 0xc0, !UPT ;  /* 0x0000000f06137892 */ /* 0x000fe4000f8ec0ff */
[----:B------:R-:W-:Y:S01]  /*00c0*/  ULOP3.LUT UR6, UR6, 0x7, URZ, 0xc0, !UPT ;  /* 0x0000000706067892 */ /* 0x000fe2000f8ec0ff */
[----:B------:R-:W-:Y:S01]  /*00d0*/  UMOV UR4, URZ ;  /* 0x000000ff00047c82 */ /* 0x000fe20008000000 */
[----:B0-----:R-:W-:Y:S02]  /*00e0*/  UIADD3 UR12, UP0, UPT, UR12, 0x10, URZ ;  /* 0x000000100c0c7890 */ /* 0x001fe4000ff1e0ff */
[----:B-1----:R-:W-:Y:S02]  /*00f0*/  UIADD3 UR10, UP1, UPT, UR10, 0x10, URZ ;  /* 0x000000100a0a7890 */ /* 0x002fe4000ff3e0ff */
[----:B------:R-:W-:-:S02]  /*0100*/  UIADD3.X UR13, UPT, UPT, URZ, UR13, URZ, UP0, !UPT ;  /* 0x0000000dff0d7290 */ /* 0x000fc400087fe4ff */
[----:B------:R-:W-:-:S12]  /*0110*/  UIADD3.X UR11, UPT, UPT, URZ, UR11, URZ, UP1, !UPT ;  /* 0x0000000bff0b7290 */ /* 0x000fd80008ffe4ff */
.L_x_25:
[----:B------:R-:W0:Y:S02]  /*0120*/  LDCU UR5, c[0x0][0x398] ;  /* 0x00007300ff0577ac */ /* 0x000e240008000800 */
[----:B0-----:R-:W-:-:S03]  /*0130*/  UIMAD UR18, UR4, UR5, URZ ;  /* 0x00000005041272a4 */ /* 0x001fc6000f8e02ff */
[----:B------:R-:W-:-:S09]  /*0140*/  UMOV UR5, URZ ;  /* 0x000000ff00057c82 */ /* 0x000fd20008000000 */
.L_x_24:
[----:B------:R-:W0:Y:S01]  /*0150*/  LDC R0, c[0x0][0x388] ;  /* 0x0000e200ff007b82 */ /* 0x000e220000000800 */
[----:B------:R-:W1:Y:S01]  /*0160*/  LDCU UR7, c[0x0][0x3a8] ;  /* 0x00007500ff0777ac */ /* 0x000e620008000800 */
[----:B------:R-:W-:Y:S01]  /*0170*/  HFMA2 R9, -RZ, RZ, 0, 0 ;  /* 0x00000000ff097431 */ /* 0x000fe200000001ff */
[----:B------:R-:W-:Y:S01]  /*0180*/  MOV R7, RZ ;  /* 0x000000ff00077202 */ /* 0x000fe20000000f00 */
[----:B-1----:R-:W-:Y:S01]  /*0190*/  UIMAD UR7, UR5, UR7, URZ ;  /* 0x00000007050772a4 */ /* 0x002fe2000f8e02ff */
[----:B0-----:R-:W-:-:S13]  /*01a0*/  ISETP.GE.U32.AND P0, PT, R0, 0x10, PT ;  /* 0x000000100000780c */ /* 0x001fda0003f06070 */
[----:B------:R-:W-:Y:S05]  /*01b0*/  @!P0 BRA `(.L_x_19) ;  /* 0x0000000400808947 */ /* 0x000fea0003800000 */
[----:B------:R-:W-:Y:S02]  /*01c0*/  LOP3.LUT R7, R0, 0x7ffffff0, RZ, 0xc0, !PT ;  /* 0x7ffffff000077812 */ /* 0x000fe400078ec0ff */
[----:B------:R-:W-:Y:S02]  /*01d0*/  MOV R9, RZ ;  /* 0x000000ff00097202 */ /* 0x000fe40000000f00 */
[----:B------:R-:W-:Y:S02]  /*01e0*/  MOV R6, UR7 ;  /* 0x0000000700067c02 */ /* 0x000fe40008000f00 */
[----:B------:R-:W-:Y:S02]  /*01f0*/  MOV R8, UR18 ;  /* 0x0000001200087c02 */ /* 0x000fe40008000f00 */
[----:B------:R-:W-:-:S07]  /*0200*/  IADD3 R21, PT, PT, -R7, RZ, RZ ;  /* 0x000000ff07157210 */ /* 0x000fce0007ffe1ff */
.L_x_20:
[----:B------:R-:W-:Y:S02]  /*0210*/  MOV R4, UR12 ;  /* 0x0000000c00047c02 */ /* 0x000fe40008000f00 */
[----:B------:R-:W-:Y:S02]  /*0220*/  MOV R5, UR13 ;  /* 0x0000000d00057c02 */ /* 0x000fe40008000f00 */
[----:B------:R-:W-:Y:S02]  /*0230*/  MOV R2, UR10 ;  /* 0x0000000a00027c02 */ /* 0x000fe40008000f00 */
[----:B------:R-:W-:Y:S01]  /*0240*/  MOV R3, UR11 ;  /* 0x0000000b00037c02 */ /* 0x000fe20008000f00 */
[----:B------:R-:W-:-:S04]  /*0250*/  IMAD.WIDE R4, R8, 0x2, R4 ;  /* 0x0000000208047825 */ /* 0x000fc800078e0204 */
[----:B------:R-:W-:Y:S01]  /*0260*/  IMAD.WIDE R2, R6, 0x2, R2 ;  /* 0x0000000206027825 */ /* 0x000fe200078e0202 */
        /* <DEDUP_REMOVED lines=21> */
[----:B-----5:R-:W-:Y:S02]  /*03c0*/  HADD2.F32 R24, -RZ, R24.H0_H0 ;  /* 0x20000018ff187230 */ /* 0x020fe40000004100 */
[----:B------:R-:W-:-:S03]  /*03d0*/  HADD2.F32 R25, -RZ, R25.H0_H0 ;  /* 0x20000019ff197230 */ /* 0x000fc60000004100 */
[----:B------:R-:W-:Y:S01]  /*03e0*/  FFMA R16, R23, R24, R16 ;  /* 0x0000001817107223 */ /* 0x000fe20000000010 */
[----:B------:R-:W-:-:S05]  /*03f0*/  HADD2.F32 R10, -RZ, R10.H0_H0 ;  /* 0x2000000aff0a7230 */ /* 0x000fca0000004100 */
[----:B------:R-:W-:Y:S02]  /*0400*/  FFMA R16, R25, R10, R16 ;  /* 0x0000000a19107223 */ /* 0x000fe40000000010 */
[----:B------:R-:W3:Y:S01]  /*0410*/  LDG.E.U16 R10, desc[UR14][R2.64+-0x2] ;  /* 0xfffffe0e020a7981 */ /* 0x000ee2000c1e1500 */
[----:B------:R-:W-:Y:S02]  /*0420*/  HADD2.F32 R15, -RZ, R12.H0_H0 ;  /* 0x2000000cff0f7230 */ /* 0x000fe40000004100 */
[----:B------:R-:W-:Y:S01]  /*0430*/  HADD2.F32 R22, -RZ, R11.H0_H0 ;  /* 0x2000000bff167230 */ /* 0x000fe20000004100 */
[----:B------:R-:W4:Y:S01]  /*0440*/  LDG.E.U16 R12, desc[UR14][R2.64] ;  /* 0x0000000e020c7981 */ /* 0x000f22000c1e1500 */
[----:B------:R-:W-:-:S03]  /*0450*/  HADD2.F32 R13, -RZ, R13.H0_H0 ;  /* 0x2000000dff0d7230 */ /* 0x000fc60000004100 */
[----:B------:R-:W5:Y:S01]  /*0460*/  LDG.E.U16 R11, desc[UR14][R4.64] ;  /* 0x0000000e040b7981 */ /* 0x000f62000c1e1500 */
[----:B------:R-:W-:Y:S02]  /*0470*/  HADD2.F32 R14, -RZ, R14.H0_H0 ;  /* 0x2000000eff0e7230 */ /* 0x000fe40000004100 */
[----:B------:R-:W-:Y:S02]  /*0480*/  FFMA R22, R15, R22, R16 ;  /* 0x000000160f167223 */ /* 0x000fe40000000010 */
[----:B------:R-:W5:Y:S04]  /*0490*/  LDG.E.U16 R16, desc[UR14][R4.64+0x2] ;  /* 0x0000020e04107981 */ /* 0x000f68000c1e1500 */
[----:B------:R-:W5:Y:S01]  /*04a0*/  LDG.E.U16 R15, desc[UR14][R2.64+0x2] ;  /* 0x0000020e020f7981 */ /* 0x000f62000c1e1500 */
[----:B------:R-:W-:Y:S01]  /*04b0*/  FFMA R22, R13, R14, R22 ;  /* 0x0000000e0d167223 */ /* 0x000fe20000000016 */
[----:B------:R-:W-:-:S02]  /*04c0*/  HADD2.F32 R23, -RZ, R17.H0_H0 ;  /* 0x20000011ff177230 */ /* 0x000fc40000004100 */
[----:B------:R-:W5:Y:S01]  /*04d0*/  LDG.E.U16 R14, desc[UR14][R4.64+0x4] ;  /* 0x0000040e040e7981 */ /* 0x000f62000c1e1500 */
[----:B------:R-:W-:-:S03]  /*04e0*/  HADD2.F32 R24, -RZ, R18.H0_H0 ;  /* 0x20000012ff187230 */ /* 0x000fc60000004100 */
[----:B------:R-:W5:Y:S01]  /*04f0*/  LDG.E.U16 R13, desc[UR14][R2.64+0x4] ;  /* 0x0000040e020d7981 */ /* 0x000f62000c1e1500 */
[----:B------:R-:W-:-:S03]  /*0500*/  HADD2.F32 R25, -RZ, R19.H0_H0 ;  /* 0x20000013ff197230 */ /* 0x000fc60000004100 */
[----:B------:R-:W5:Y:S01]  /*0510*/  LDG.E.U16 R18, desc[UR14][R4.64+0x6] ;  /* 0x0000060e04127981 */ /* 0x000f62000c1e1500 */
[----:B------:R-:W-:-:S03]  /*0520*/  HADD2.F32 R26, -RZ, R20.H0_H0 ;  /* 0x20000014ff1a7230 */ /* 0x000fc60000004100 */
[----:B------:R-:W5:Y:S01]  /*0530*/  LDG.E.U16 R17, desc[UR14][R2.64+0x6] ;  /* 0x0000060e02117981 */ /* 0x000f62000c1e1500 */
[----:B------:R-:W-:-:S03]  /*0540*/  FFMA R22, R23, R24, R22 ;  /* 0x0000001817167223 */ /* 0x000fc60000000016 */
[----:B------:R-:W5:Y:S01]  /*0550*/  LDG.E.U16 R19, desc[UR14][R4.64+0x8] ;  /* 0x0000080e04137981 */ /* 0x000f62000c1e1500 */
[----:B------:R-:W-:-:S03]  /*0560*/  FFMA R26, R25, R26, R22 ;  /* 0x0000001a191a7223 */ /* 0x000fc60000000016 */
[----:B------:R-:W5:Y:S04]  /*0570*/  LDG.E.U16 R20, desc[UR14][R2.64+0x8] ;  /* 0x0000080e02147981 */ /* 0x000f68000c1e1500 */
[----:B------:R-:W5:Y:S04]  /*0580*/  LDG.E.U16 R25, desc[UR14][R4.64+0xa] ;  /* 0x00000a0e04197981 */ /* 0x000f68000c1e1500 */
[----:B------:R-:W5:Y:S04]  /*0590*/  LDG.E.U16 R24, desc[UR14][R2.64+0xa] ;  /* 0x00000a0e02187981 */ /* 0x000f68000c1e1500 */
[----:B------:R-:W5:Y:S04]  /*05a0*/  LDG.E.U16 R22, desc[UR14][R4.64+0xc] ;  /* 0x00000c0e04167981 */ /* 0x000f68000c1e1500 */
[----:B------:R0:W5:Y:S01]  /*05b0*/  LDG.E.U16 R23, desc[UR14][R2.64+0xc] ;  /* 0x00000c0e02177981 */ /* 0x000162000c1e1500 */
[----:B------:R-:W-:-:S04]  /*05c0*/  IADD3 R21, PT, PT, R21, 0x10, RZ ;  /* 0x0000001015157810 */ /* 0x000fc80007ffe0ff */
[----:B------:R-:W-:Y:S01]  /*05d0*/  ISETP.NE.AND P0, PT, R21, RZ, PT ;  /* 0x000000ff1500720c */ /* 0x000fe20003f05270 */
[----:B------:R-:W-:Y:S02]  /*05e0*/  HADD2.F32 R27, -RZ, R27.H0_H0 ;  /* 0x2000001bff1b7230 */ /* 0x000fe40000004100 */
[----:B------:R-:W-:Y:S01]  /*05f0*/  HADD2.F32 R28, -RZ, R28.H0_H0 ;  /* 0x2000001cff1c7230 */ /* 0x000fe20000004100 */
[----:B------:R-:W-:Y:S02]  /*0600*/  IADD3 R8, PT, PT, R8, 0x10, RZ ;  /* 0x0000001008087810 */ /* 0x000fe40007ffe0ff */
[----:B------:R-:W-:Y:S01]  /*0610*/  IADD3 R6, PT, PT, R6, 0x10, RZ ;  /* 0x0000001006067810 */ /* 0x000fe20007ffe0ff */
        /* <DEDUP_REMOVED lines=10> */
[----:B------:R-:W-:Y:S02]  /*06c0*/  HADD2.F32 R13, -RZ, R13.H0_H0 ;  /* 0x2000000dff0d7230 */ /* 0x000fe40000004100 */
[----:B------:R-:W-:-:S03]  /*06d0*/  HADD2.F32 R18, -RZ, R18.H0_H0 ;  /* 0x20000012ff127230 */ /* 0x000fc60000004100 */
[----:B------:R-:W-:Y:S01]  /*06e0*/  FFMA R9, R14, R13, R9 ;  /* 0x0000000d0e097223 */ /* 0x000fe20000000009 */
[----:B------:R-:W-:Y:S02]  /*06f0*/  HADD2.F32 R17, -RZ, R17.H0_H0 ;  /* 0x20000011ff117230 */ /* 0x000fe40000004100 */
[----:B0-----:R-:W-:-:S03]  /*0700*/  HADD2.F32 R2, -RZ, R19.H0_H0 ;  /* 0x20000013ff027230 */ /* 0x001fc60000004100 */
[----:B------:R-:W-:Y:S01]  /*0710*/  FFMA R9, R18, R17, R9 ;  /* 0x0000001112097223 */ /* 0x000fe20000000009 */
[----:B------:R-:W-:Y:S02]  /*0720*/  HADD2.F32 R20, -RZ, R20.H0_H0 ;  /* 0x20000014ff147230 */ /* 0x000fe40000004100 */
[----:B------:R-:W-:-:S03]  /*0730*/  HADD2.F32 R25, -RZ, R25.H0_H0 ;  /* 0x20000019ff197230 */ /* 0x000fc60000004100 */
[----:B------:R-:W-:Y:S01]  /*0740*/  FFMA R2, R2, R20, R9 ;  /* 0x0000001402027223 */ /* 0x000fe20000000009 */
[----:B------:R-:W-:Y:S02]  /*0750*/  HADD2.F32 R24, -RZ, R24.H0_H0 ;  /* 0x20000018ff187230 */ /* 0x000fe40000004100 */
[----:B------:R-:W-:-:S03]  /*0760*/  HADD2.F32 R3, -RZ, R22.H0_H0 ;  /* 0x20000016ff037230 */ /* 0x000fc60000004100 */
[----:B------:R-:W-:Y:S01]  /*0770*/  FFMA R2, R25, R24, R2 ;  /* 0x0000001819027223 */ /* 0x000fe20000000002 */
[----:B------:R-:W-:-:S05]  /*0780*/  HADD2.F32 R23, -RZ, R23.H0_H0 ;  /* 0x20000017ff177230 */ /* 0x000fca0000004100 */
[----:B------:R-:W-:-:S04]  /*0790*/  FFMA R2, R3, R23, R2 ;  /* 0x0000001703027223 */ /* 0x000fc80000000002 */
[----:B------:R-:W-:Y:S01]  /*07a0*/  FFMA R9, R27, R28, R2 ;  /* 0x0000001c1b097223 */ /* 0x000fe20000000002 */
[----:B------:R-:W-:Y:S06]  /*07b0*/  @P0 BRA `(.L_x_20) ;  /* 0xfffffff800940947 */ /* 0x000fec000383ffff */
.L_x_19:
[----:B------:R-:W-:-:S09]  /*07c0*/  UISETP.NE.AND UP0, UPT, UR19, URZ, UPT ;  /* 0x000000ff1300728c */ /* 0x000fd2000bf05270 */
[----:B------:R-:W-:Y:S05]  /*07d0*/  BRA.U !UP0, `(.L_x_21) ;  /* 0x0000000508b07547 */ /* 0x000fea000b800000 */
[----:B------:R-:W-:Y:S02]  /*07e0*/  UIADD3 UR8, UPT, UPT, UR19, -0x1, URZ ;  /* 0xffffffff13087890 */ /* 0x000fe4000fffe0ff */
[----:B------:R-:W-:Y:S02]  /*07f0*/  UISETP.NE.AND UP1, UPT, UR6, URZ, UPT ;  /* 0x000000ff0600728c */ /* 0x000fe4000bf25270 */
[----:B------:R-:W-:-:S09]  /*0800*/  UISETP.GE.U32.AND UP0, UPT, UR8, 0x7, UPT ;  /* 0x000000070800788c */ /* 0x000fd2000bf06070 */
[----:B------:R-:W-:Y:S05]  /*0810*/  BRA.U !UP0, `(.L_x_22) ;  /* 0x0000000108bc7547 */ /* 0x000fea000b800000 */
[----:B------:R-:W0:Y:S01]  /*0820*/  LDC.64 R4, c[0x0][0x390] ;  /* 0x0000e400ff047b82 */ /* 0x000e220000000a00 */
[C---:B------:R-:W-:Y:S02]  /*0830*/  IADD3 R11, PT, PT, R7.reuse, UR18, RZ ;  /* 0x00000012070b7c10 */ /* 0x040fe4000fffe0ff */
[----:B------:R-:W-:-:S05]  /*0840*/  IADD3 R13, PT, PT, R7, UR7, RZ ;  /* 0x00000007070d7c10 */ /* 0x000fca000fffe0ff */
[----:B------:R-:W1:Y:S01]  /*0850*/  LDC.64 R2, c[0x0][0x3a0] ;  /* 0x0000e800ff027b82 */ /* 0x000e620000000a00 */
[----:B0-----:R-:W-:-:S05]  /*0860*/  IMAD.WIDE R4, R11, 0x2, R4 ;  /* 0x000000020b047825 */ /* 0x001fca00078e0204 */
[----:B------:R-:W2:Y:S01]  /*0870*/  LDG.E.U16 R18, desc[UR14][R4.64] ;  /* 0x0000000e04127981 */ /* 0x000ea2000c1e1500 */
[----:B-1----:R-:W-:-:S03]  /*0880*/  IMAD.WIDE R2, R13, 0x2, R2 ;  /* 0x000000020d027825 */ /* 0x002fc600078e0202 */
        /* <DEDUP_REMOVED lines=14> */
[----:B------:R0:W5:Y:S01]  /*0970*/  LDG.E.U16 R17, desc[UR14][R2.64+0xe] ;  /* 0x00000e0e02117981 */ /* 0x000162000c1e1500 */
[----:B------:R-:W-:Y:S01]  /*0980*/  IADD3 R7, PT, PT, R7, 0x8, RZ ;  /* 0x0000000807077810 */ /* 0x000fe20007ffe0ff */
[----:B--2---:R-:W-:-:S02]  /*0990*/  HADD2.F32 R18, -RZ, R18.H0_H0 ;  /* 0x20000012ff127230 */ /* 0x004fc40000004100 */
[----:B---3--:R-:W-:Y:S02]  /*09a0*/  HADD2.F32 R21, -RZ, R20.H0_H0 ;  /* 0x20000014ff157230 */ /* 0x008fe40000004100 */
[----:B----4-:R-:W-:Y:S02]  /*09b0*/  HADD2.F32 R19, -RZ, R19.H0_H0 ;  /* 0x20000013ff137230 */ /* 0x010fe40000004100 */
[----:B-----5:R-:W-:-:S03]  /*09c0*/  HADD2.F32 R22, -RZ, R22.H0_H0 ;  /* 0x20000016ff167230 */ /* 0x020fc60000004100 */
[----:B------:R-:W-:Y:S01]  /*09d0*/  FFMA R18, R18, R19, R9 ;  /* 0x0000001312127223 */ /* 0x000fe20000000009 */
        /* <DEDUP_REMOVED lines=18> */
[----:B------:R-:W-:-:S07]  /*0b00*/  FFMA R9, R16, R17, R3 ;  /* 0x0000001110097223 */ /* 0x000fce0000000003 */
.L_x_22:
[----:B------:R-:W-:Y:S05]  /*0b10*/  BRA.U !UP1, `(.L_x_21) ;  /* 0x0000000109e07547 */ /* 0x000fea000b800000 */
[----:B------:R-:W-:Y:S01]  /*0b20*/  UIADD3 UR8, UPT, UPT, UR6, -0x1, URZ ;  /* 0xffffffff06087890 */ /* 0x000fe2000fffe0ff */
[----:B------:R-:W-:-:S03]  /*0b30*/  LOP3.LUT P0, R0, R0, 0x3, RZ, 0xc0, !PT ;  /* 0x0000000300007812 */ /* 0x000fc6000780c0ff */
        /* <DEDUP_REMOVED lines=15> */
[----:B------:R-:W5:Y:S01]  /*0c30*/  LDG.E.U16 R16, desc[UR14][R4.64+0x6] ;  /* 0x0000060e04107981 */ /* 0x000f62000c1e1500 */
        /* <DEDUP_REMOVED lines=11> */
[----:B------:R-:W-:-:S05]  /*0cf0*/  HADD2.F32 R16, -RZ, R16.H0_H0 ;  /* 0x20000010ff107230 */ /* 0x000fca0000004100 */
[----:B------:R-:W-:-:S07]  /*0d00*/  FFMA R9, R15, R16, R6 ;  /* 0x000000100f097223 */ /* 0x000fce0000000006 */
.L_x_23:
[----:B------:R-:W-:Y:S05]  /*0d10*/  @!P0 BRA `(.L_x_21) ;  /* 0x0000000000608947 */ /* 0x000fea0003800000 */
[----:B------:R-:W0:Y:S01]  /*0d20*/  LDC.64 R2, c[0x0][0x390] ;  /* 0x0000e400ff027b82 */ /* 0x000e220000000a00 */
[C---:B------:R-:W-:Y:S02]  /*0d30*/  IADD3 R11, PT, PT, R7.reuse, UR18, RZ ;  /* 0x00000012070b7c10 */ /* 0x040fe4000fffe0ff */
[----:B------:R-:W-:-:S05]  /*0d40*/  IADD3 R7, PT, PT, R7, UR7, RZ ;  /* 0x0000000707077c10 */ /* 0x000fca000fffe0ff */
[----:B------:R-:W1:Y:S01]  /*0d50*/  LDC.64 R4, c[0x0][0x3a0] ;  /* 0x0000e800ff047b82 */ /* 0x000e620000000a00 */
[----:B0-----:R-:W-:-:S05]  /*0d60*/  IMAD.WIDE R2, R11, 0x2, R2 ;  /* 0x000000020b027825 */ /* 0x001fca00078e0202 */
[----:B------:R-:W2:Y:S01]  /*0d70*/  LDG.E.U16 R6, desc[UR14][R2.64] ;  /* 0x0000000e02067981 */ /* 0x000ea2000c1e1500 */
[----:B-1----:R-:W-:-:S05]  /*0d80*/  IMAD.WIDE R4, R7, 0x2, R4 ;  /* 0x0000000207047825 */ /* 0x002fca00078e0204 */
[----:B------:R-:W3:Y:S01]  /*0d90*/  LDG.E.U16 R7, desc[UR14][R4.64] ;  /* 0x0000000e04077981 */ /* 0x000ee2000c1e1500 */
[----:B------:R-:W-:Y:S01]  /*0da0*/  ISETP.NE.AND P0, PT, R0, 0x1, PT ;  /* 0x000000010000780c */ /* 0x000fe20003f05270 */
[----:B--2---:R-:W-:Y:S02]  /*0db0*/  HADD2.F32 R6, -RZ, R6.H0_H0 ;  /* 0x20000006ff067230 */ /* 0x004fe40000004100 */
[----:B---3--:R-:W-:-:S05]  /*0dc0*/  HADD2.F32 R7, -RZ, R7.H0_H0 ;  /* 0x20000007ff077230 */ /* 0x008fca0000004100 */
[----:B------:R-:W-:-:S05]  /*0dd0*/  FFMA R9, R6, R7, R9 ;  /* 0x0000000706097223 */ /* 0x000fca0000000009 */
[----:B------:R-:W-:Y:S05]  /*0de0*/  @!P0 BRA `(.L_x_21) ;  /* 0x00000000002c8947 */ /* 0x000fea0003800000 */
[----:B------:R-:W-:Y:S01]  /*0df0*/  ISETP.NE.AND P0, PT, R0, 0x2, PT ;  /* 0x000000020000780c */ /* 0x000fe20003f05270 */
[----:B------:R-:W2:Y:S04]  /*0e00*/  LDG.E.U16 R6, desc[UR14][R4.64+0x2] ;  /* 0x0000020e04067981 */ /* 0x000ea8000c1e1500 */
[----:B------:R-:W3:Y:S08]  /*0e10*/  LDG.E.U16 R0, desc[UR14][R2.64+0x2] ;  /* 0x0000020e02007981 */ /* 0x000ef0000c1e1500 */
[----:B------:R-:W4:Y:S04]  /*0e20*/  @P0 LDG.E.U16 R7, desc[UR14][R2.64+0x4] ;  /* 0x0000040e02070981 */ /* 0x000f28000c1e1500 */
[----:B------:R-:W5:Y:S01]  /*0e30*/  @P0 LDG.E.U16 R10, desc[UR14][R4.64+0x4] ;  /* 0x0000040e040a0981 */ /* 0x000f62000c1e1500 */
[----:B--2---:R-:W-:-:S02]  /*0e40*/  HADD2.F32 R6, -RZ, R6.H0_H0 ;  /* 0x20000006ff067230 */ /* 0x004fc40000004100 */
[----:B---3--:R-:W-:-:S05]  /*0e50*/  HADD2.F32 R0, -RZ, R0.H0_H0 ;  /* 0x20000000ff007230 */ /* 0x008fca0000004100 */
[----:B------:R-:W-:Y:S01]  /*0e60*/  FFMA R9, R0, R6, R9 ;  /* 0x0000000600097223 */ /* 0x000fe20000000009 */
[----:B----4-:R-:W-:Y:S02]  /*0e70*/  @P0 HADD2.F32 R8, -RZ, R7.H0_H0 ;  /* 0x20000007ff080230 */ /* 0x010fe40000004100 */
[----:B-----5:R-:W-:-:S05]  /*0e80*/  @P0 HADD2.F32 R10, -RZ, R10.H0_H0 ;  /* 0x2000000aff0a0230 */ /* 0x020fca0000004100 */
[----:B------:R-:W-:-:S07]  /*0e90*/  @P0 FFMA R9, R8, R10, R9 ;  /* 0x0000000a08090223 */ /* 0x000fce0000000009 */
.L_x_21:
[----:B------:R-:W0:Y:S01]  /*0ea0*/  LDCU UR7, c[0x0][0x3b8] ;  /* 0x00007700ff0777ac */ /* 0x000e220008000800 */
[----:B------:R-:W-:Y:S01]  /*0eb0*/  F2FP.F16.F32.PACK_AB R9, RZ, R9 ;  /* 0x00000009ff09723e */ /* 0x000fe200000000ff */
[----:B------:R-:W1:Y:S01]  /*0ec0*/  LDCU.64 UR16, c[0x0][0x3b0] ;  /* 0x00007600ff1077ac */ /* 0x000e620008000a00 */
[----:B0-----:R-:W-:Y:S02]  /*0ed0*/  UIMAD UR7, UR5, UR7, URZ ;  /* 0x00000007050772a4 */ /* 0x001fe4000f8e02ff */
[----:B------:R-:W-:Y:S02]  /*0ee0*/  UIADD3 UR5, UPT, UPT, UR5, 0x1, URZ ;  /* 0x0000000105057890 */ /* 0x000fe4000fffe0ff */
[----:B------:R-:W-:-:S04]  /*0ef0*/  UIADD3 UR8, UP0, UPT, UR7, UR4, URZ ;  /* 0x0000000407087290 */ /* 0x000fc8000ff1e0ff */
[----:B------:R-:W-:Y:S02]  /*0f00*/  ULEA.HI.X.SX32 UR9, UR7, URZ, 0x1, UP0 ;  /* 0x000000ff07097291 */ /* 0x000fe400080f0eff */
[----:B-1----:R-:W-:-:S04]  /*0f10*/  ULEA UR7, UP0, UR8, UR16, 0x1 ;  /* 0x0000001008077291 */ /* 0x002fc8000f8008ff */
[----:B------:R-:W-:Y:S02]  /*0f20*/  ULEA.HI.X UR8, UR8, UR17, UR9, 0x1, UP0 ;  /* 0x0000001108087291 */ /* 0x000fe400080f0c09 */
[----:B------:R-:W-:-:S03]  /*0f30*/  MOV R2, UR7 ;  /* 0x0000000700027c02 */ /* 0x000fc60008000f00 */
[----:B------:R-:W0:Y:S01]  /*0f40*/  LDCU UR9, c[0x0][0x384] ;  /* 0x00007080ff0977ac */ /* 0x000e220008000800 */
[----:B------:R-:W-:-:S05]  /*0f50*/  MOV R3, UR8 ;  /* 0x0000000800037c02 */ /* 0x000fca0008000f00 */
[----:B------:R1:W-:Y:S01]  /*0f60*/  STG.E.U16 desc[UR14][R2.64], R9 ;  /* 0x0000000902007986 */ /* 0x0003e2000c10150e */
[----:B0-----:R-:W-:-:S09]  /*0f70*/  UISETP.NE.AND UP0, UPT, UR5, UR9, UPT ;  /* 0x000000090500728c */ /* 0x001fd2000bf05270 */
[----:B-1----:R-:W-:Y:S05]  /*0f80*/  BRA.U UP0, `(.L_x_24) ;  /* 0xfffffff100707547 */ /* 0x002fea000b83ffff */
[----:B------:R-:W0:Y:S01]  /*0f90*/  LDC R0, c[0x0][0x380] ;  /* 0x0000e000ff007b82 */ /* 0x000e220000000800 */
[----:B------:R-:W-:-:S06]  /*0fa0*/  UIADD3 UR4, UPT, UPT, UR4, 0x1, URZ ;  /* 0x0000000104047890 */ /* 0x000fcc000fffe0ff */
[----:B0-----:R-:W-:-:S13]  /*0fb0*/  ISETP.NE.AND P0, PT, R0, UR4, PT ;  /* 0x0000000400007c0c */ /* 0x001fda000bf05270 */
[----:B------:R-:W-:Y:S05]  /*0fc0*/  @!P0 EXIT ;  /* 0x000000000000894d */ /* 0x000fea0003800000 */
[----:B------:R-:W-:Y:S05]  /*0fd0*/  BRA `(.L_x_25) ;  /* 0xfffffff000507947 */ /* 0x000fea000383ffff */
.L_x_18:
[C---:B------:R-:W-:Y:S01]  /*0fe0*/  LOP3.LUT R12, R3.reuse, 0x7, RZ, 0xc0, !PT ;  /* 0x00000007030c7812 */ /* 0x040fe200078ec0ff */
[----:B------:R-:W-:Y:S01]  /*0ff0*/  UMOV UR4, URZ ;  /* 0x000000ff00047c82 */ /* 0x000fe20008000000 */
[----:B------:R-:W-:Y:S02]  /*1000*/  LOP3.LUT R13, R3, 0x3, RZ, 0xc0, !PT ;  /* 0x00000003030d7812 */ /* 0x000fe400078ec0ff */
[----:B------:R-:W-:-:S04]  /*1010*/  IADD3 R0, PT, PT, R12, -0x1, RZ ;  /* 0xffffffff0c007810 */ /* 0x000fc80007ffe0ff */
[----:B------:R-:W-:Y:S02]  /*1020*/  ISETP.GE.U32.AND P0, PT, R0, 0x3, PT ;  /* 0x000000030000780c */ /* 0x000fe40003f06070 */
[----:B------:R-:W-:-:S11]  /*1030*/  LOP3.LUT R0, R3, 0x7ffffff8, RZ, 0xc0, !PT ;  /* 0x7ffffff803007812 */ /* 0x000fd600078ec0ff */
.L_x_31:
[----:B0-----:R-:W0:Y:S01]  /*1040*/  LDCU UR22, c[0x0][0x384] ;  /* 0x00007080ff1677ac */ /* 0x001e220008000800 */
[----:B------:R-:W-:Y:S01]  /*1050*/  HFMA2 R10, -RZ, RZ, 0, 0 ;  /* 0x00000000ff0a7431 */ /* 0x000fe200000001ff */
[----:B0-----:R-:W-:-:S09]  /*1060*/  UISETP.GE.U32.AND UP0, UPT, UR22, 0x8, UPT ;  /* 0x000000081600788c */ /* 0x001fd2000bf06070 */
[----:B-12---:R-:W-:Y:S05]  /*1070*/  BRA.U !UP0, `(.L_x_26) ;  /* 0x00000005081c7547 */ /* 0x006fea000b800000 */
[----:B------:R-:W0:Y:S01]  /*1080*/  LDCU UR23, c[0x0][0x3b8] ;  /* 0x00007700ff1777ac */ /* 0x000e220008000800 */
[----:B------:R-:W1:Y:S01]  /*1090*/  LDCU.64 UR16, c[0x0][0x3b0] ;  /* 0x00007600ff1077ac */ /* 0x000e620008000a00 */
[----:B------:R-:W-:-:S05]  /*10a0*/  UMOV UR5, URZ ;  /* 0x000000ff00057c82 */ /* 0x000fca0008000000 */
.L_x_27:
[----:B0-----:R-:W-:Y:S02]  /*10b0*/  UIMAD UR6, UR5, UR23, URZ ;  /* 0x00000017050672a4 */ /* 0x001fe4000f8e02ff */
[----:B------:R-:W-:Y:S02]  /*10c0*/  UIADD3 UR5, UPT, UPT, UR5, 0x8, URZ ;  /* 0x0000000805057890 */ /* 0x000fe4000fffe0ff */
[----:B------:R-:W-:Y:S02]  /*10d0*/  UIADD3 UR10, UP0, UPT, UR6, UR4, URZ ;  /* 0x00000004060a7290 */ /* 0x000fe4000ff1e0ff */
[----:B------:R-:W-:Y:S02]  /*10e0*/  UIADD3 UR7, UPT, UPT, UR6, UR23, URZ ;  /* 0x0000001706077290 */ /* 0x000fe4000fffe0ff */
[----:B------:R-:W-:Y:S01]  /*10f0*/  ULEA.HI.X.SX32 UR8, UR6, URZ, 0x1, UP0 ;  /* 0x000000ff06087291 */ /* 0x000fe200080f0eff */
[----:B------:R-:W-:Y:S01]  /*1100*/  ISETP.NE.AND P1, PT, R0, UR5, PT ;  /* 0x0000000500007c0c */ /* 0x000fe2000bf25270 */
[----:B-1----:R-:W-:-:S02]  /*1110*/  ULEA UR11, UP0, UR10, UR16, 0x1 ;  /* 0x000000100a0b7291 */ /* 0x002fc4000f8008ff */
[----:B------:R-:W-:Y:S02]  /*1120*/  UIADD3 UR13, UP1, UPT, UR7, UR4, URZ ;  /* 0x00000004070d7290 */ /* 0x000fe4000ff3e0ff */
[----:B------:R-:W-:Y:S02]  /*1130*/  UIADD3 UR6, UPT, UPT, UR7, UR23, URZ ;  /* 0x0000001707067290 */ /* 0x000fe4000fffe0ff */
[----:B------:R-:W-:Y:S01]  /*1140*/  ULEA.HI.X UR10, UR10, UR17, UR8, 0x1, UP0 ;  /* 0x000000110a0a7291 */ /* 0x000fe200080f0c08 */
[----:B--2---:R-:W-:Y:S01]  /*1150*/  MOV R2, UR11 ;  /* 0x0000000b00027c02 */ /* 0x004fe20008000f00 */
[----:B------:R-:W-:Y:S02]  /*1160*/  ULEA.HI.X.SX32 UR8, UR7, URZ, 0x1, UP1 ;  /* 0x000000ff07087291 */ /* 0x000fe400088f0eff */
[----:B------:R-:W-:Y:S02]  /*1170*/  ULEA UR21, UP0, UR13, UR16, 0x1 ;  /* 0x000000100d157291 */ /* 0x000fe4000f8008ff */
[----:B------:R-:W-:Y:S01]  /*1180*/  UIADD3 UR9, UP1, UPT, UR6, UR4, URZ ;  /* 0x0000000406097290 */ /* 0x000fe2000ff3e0ff */
[----:B------:R-:W-:Y:S01]  /*1190*/  MOV R3, UR10 ;  /* 0x0000000a00037c02 */ /* 0x000fe20008000f00 */
[----:B------:R-:W-:-:S02]  /*11a0*/  UIADD3 UR7, UPT, UPT, UR6, UR23, URZ ;  /* 0x0000001706077290 */ /* 0x000fc4000fffe0ff */
[----:B------:R-:W-:Y:S01]  /*11b0*/  ULEA.HI.X UR13, UR13, UR17, UR8, 0x1, UP0 ;  /* 0x000000110d0d7291 */ /* 0x000fe200080f0c08 */
[----:B------:R-:W-:Y:S01]  /*11c0*/  MOV R4, UR21 ;  /* 0x0000001500047c02 */ /* 0x000fe20008000f00 */
[----:B------:R-:W-:Y:S01]  /*11d0*/  ULEA.HI.X.SX32 UR8, UR6, URZ, 0x1, UP1 ;  /* 0x000000ff06087291 */ /* 0x000fe200088f0eff */
[----:B------:R0:W-:Y:S01]  /*11e0*/  STG.E.U16 desc[UR14][R2.64], RZ ;  /* 0x000000ff02007986 */ /* 0x0001e2000c10150e */
[----:B------:R-:W-:Y:S02]  /*11f0*/  ULEA UR20, UP0, UR9, UR16, 0x1 ;  /* 0x0000001009147291 */ /* 0x000fe4000f8008ff */
[----:B------:R-:W-:Y:S01]  /*1200*/  UIADD3 UR12, UP1, UPT, UR7, UR4, URZ ;  /* 0x00000004070c7290 */ /* 0x000fe2000ff3e0ff */
[----:B------:R-:W-:Y:S01]  /*1210*/  MOV R5, UR13 ;  /* 0x0000000d00057c02 */ /* 0x000fe20008000f00 */
[----:B------:R-:W-:Y:S02]  /*1220*/  UIADD3 UR6, UPT, UPT, UR7, UR23, URZ ;  /* 0x0000001707067290 */ /* 0x000fe4000fffe0ff */
[----:B------:R-:W-:Y:S01]  /*1230*/  ULEA.HI.X UR9, UR9, UR17, UR8, 0x1, UP0 ;  /* 0x0000001109097291 */ /* 0x000fe200080f0c08 */
[----:B------:R-:W-:Y:S01]  /*1240*/  MOV R6, UR20 ;  /* 0x0000001400067c02 */ /* 0x000fe20008000f00 */
[----:B------:R-:W-:Y:S01]  /*1250*/  ULEA.HI.X.SX32 UR8, UR7, URZ, 0x1, UP1 ;  /* 0x000000ff07087291 */ /* 0x000fe200088f0eff */
[----:B------:R1:W-:Y:S01]  /*1260*/  STG.E.U16 desc[UR14][R4.64], RZ ;  /* 0x000000ff04007986 */ /* 0x0003e2000c10150e */
[----:B------:R-:W-:-:S02]  /*1270*/  ULEA UR19, UP0, UR12, UR16, 0x1 ;  /* 0x000000100c137291 */ /* 0x000fc4000f8008ff */
[----:B------:R-:W-:Y:S01]  /*1280*/  UIADD3 UR11, UP1, UPT, UR6, UR4, URZ ;  /* 0x00000004060b7290 */ /* 0x000fe2000ff3e0ff */
[----:B------:R-:W-:Y:S01]  /*1290*/  MOV R7, UR9 ;  /* 0x0000000900077c02 */ /* 0x000fe20008000f00 */
[----:B------:R-:W-:Y:S02]  /*12a0*/  UIADD3 UR7, UPT, UPT, UR6, UR23, URZ ;  /* 0x0000001706077290 */ /* 0x000fe4000fffe0ff */
[----:B------:R-:W-:Y:S01]  /*12b0*/  ULEA.HI.X UR12, UR12, UR17, UR8, 0x1, UP0 ;  /* 0x000000110c0c7291 */ /* 0x000fe200080f0c08 */
[----:B0-----:R-:W-:Y:S01]  /*12c0*/  MOV R2, UR19 ;  /* 0x0000001300027c02 */ /* 0x001fe20008000f00 */
[----:B------:R-:W-:Y:S01]  /*12d0*/  ULEA.HI.X.SX32 UR8, UR6, URZ, 0x1, UP1 ;  /* 0x000000ff06087291 */ /* 0x000fe200088f0eff */
[----:B------:R0:W-:Y:S01]  /*12e0*/  STG.E.U16 desc[UR14][R6.64], RZ ;  /* 0x000000ff06007986 */ /* 0x0001e2000c10150e */
        /* <DEDUP_REMOVED lines=13> */
[----:B-1----:R-:W-:Y:S01]  /*13c0*/  MOV R4, UR13 ;  /* 0x0000000d00047c02 */ /* 0x002fe20008000f00 */
[----:B------:R-:W-:Y:S01]  /*13d0*/  ULEA.HI.X.SX32 UR9, UR6, URZ, 0x1, UP1 ;  /* 0x000000ff06097291 */ /* 0x000fe200088f0eff */
[----:B------:R2:W-:Y:S01]  /*13e0*/  STG.E.U16 desc[UR14][R8.64], RZ ;  /* 0x000000ff08007986 */ /* 0x0005e2000c10150e */
[----:B------:R-:W-:-:S02]  /*13f0*/  UIADD3 UR6, UP1, UPT, UR7, UR4, URZ ;  /* 0x0000000407067290 */ /* 0x000fc4000ff3e0ff */
[----:B------:R-:W-:Y:S01]  /*1400*/  ULEA UR12, UP0, UR8, UR16, 0x1 ;  /* 0x00000010080c7291 */ /* 0x000fe2000f8008ff */
[----:B------:R-:W-:Y:S01]  /*1410*/  MOV R5, UR10 ;  /* 0x0000000a00057c02 */ /* 0x000fe20008000f00 */
[----:B------:R-:W-:Y:S02]  /*1420*/  ULEA.HI.X.SX32 UR7, UR7, URZ, 0x1, UP1 ;  /* 0x000000ff07077291 */ /* 0x000fe400088f0eff */
[----:B------:R-:W-:Y:S02]  /*1430*/  ULEA UR11, UP1, UR6, UR16, 0x1 ;  /* 0x00000010060b7291 */ /* 0x000fe4000f8208ff */
[----:B------:R-:W-:Y:S01]  /*1440*/  ULEA.HI.X UR8, UR8, UR17, UR9, 0x1, UP0 ;  /* 0x0000001108087291 */ /* 0x000fe200080f0c09 */
[----:B0-----:R-:W-:Y:S01]  /*1450*/  MOV R6, UR12 ;  /* 0x0000000c00067c02 */ /* 0x001fe20008000f00 */
[----:B------:R-:W-:Y:S01]  /*1460*/  ULEA.HI.X UR6, UR6, UR17, UR7, 0x1, UP1 ;  /* 0x0000001106067291 */ /* 0x000fe200088f0c07 */
[----:B------:R2:W-:Y:S01]  /*1470*/  STG.E.U16 desc[UR14][R4.64], RZ ;  /* 0x000000ff04007986 */ /* 0x0005e2000c10150e */
[----:B------:R-:W-:-:S02]  /*1480*/  MOV R10, UR11 ;  /* 0x0000000b000a7c02 */ /* 0x000fc40008000f00 */
[----:B------:R-:W-:Y:S02]  /*1490*/  MOV R7, UR8 ;  /* 0x0000000800077c02 */ /* 0x000fe40008000f00 */
[----:B------:R-:W-:-:S03]  /*14a0*/  MOV R11, UR6 ;  /* 0x00000006000b7c02 */ /* 0x000fc60008000f00 */
[----:B------:R2:W-:Y:S04]  /*14b0*/  STG.E.U16 desc[UR14][R6.64], RZ ;  /* 0x000000ff06007986 */ /* 0x0005e8000c10150e */
[----:B------:R2:W-:Y:S01]  /*14c0*/  STG.E.U16 desc[UR14][R10.64], RZ ;  /* 0x000000ff0a007986 */ /* 0x0005e2000c10150e */
[----:B------:R-:W-:Y:S05]  /*14d0*/  @P1 BRA `(.L_x_27) ;  /* 0xfffffff800f41947 */ /* 0x000fea000383ffff */
[----:B--2---:R-:W-:-:S07]  /*14e0*/  MOV R10, R0 ;  /* 0x00000000000a7202 */ /* 0x004fce0000000f00 */
.L_x_26:
[----:B------:R-:W-:-:S13]  /*14f0*/  ISETP.NE.AND P1, PT, R12, RZ, PT ;  /* 0x000000ff0c00720c */ /* 0x000fda0003f25270 */
[----:B------:R-:W-:Y:S05]  /*1500*/  @!P1 BRA `(.L_x_28) ;  /* 0x0000000000e49947 */ /* 0x000fea0003800000 */
[----:B------:R-:W-:Y:S01]  /*1510*/  ISETP.NE.AND P1, PT, R13, RZ, PT ;  /* 0x000000ff0d00720c */ /* 0x000fe20003f25270 */
[----:B------:R-:W-:-:S12]  /*1520*/  @!P0 BRA `(.L_x_29) ;  /* 0x00000000006c8947 */ /* 0x000fd80003800000 */
[----:B------:R-:W0:Y:S01]  /*1530*/  LDCU UR5, c[0x0][0x3b8] ;  /* 0x00007700ff0577ac */ /* 0x000e220008000800 */
[----:B------:R-:W1:Y:S01]  /*1540*/  LDC.64 R2, c[0x0][0x3b0] ;  /* 0x0000ec00ff027b82 */ /* 0x000e620000000a00 */
[C---:B0-----:R-:W-:Y:S01]  /*1550*/  IMAD R4, R10.reuse, UR5, RZ ;  /* 0x000000050a047c24 */ /* 0x041fe2000f8e02ff */
[----:B------:R-:W-:-:S04]  /*1560*/  IADD3 R10, PT, PT, R10, 0x4, RZ ;  /* 0x000000040a0a7810 */ /* 0x000fc80007ffe0ff */
[C---:B------:R-:W-:Y:S02]  /*1570*/  IADD3 R6, PT, PT, R4.reuse, UR5, RZ ;  /* 0x0000000504067c10 */ /* 0x040fe4000fffe0ff */
[----:B------:R-:W-:Y:S02]  /*1580*/  IADD3 R5, P2, PT, R4, UR4, RZ ;  /* 0x0000000404057c10 */ /* 0x000fe4000ff5e0ff */
[----:B------:R-:W-:Y:S02]  /*1590*/  IADD3 R7, PT, PT, R6, UR5, RZ ;  /* 0x0000000506077c10 */ /* 0x000fe4000fffe0ff */
[----:B------:R-:W-:Y:S02]  /*15a0*/  LEA.HI.X.SX32 R8, R4, RZ, 0x1, P2 ;  /* 0x000000ff04087211 */ /* 0x000fe400010f0eff */
[----:B------:R-:W-:Y:S02]  /*15b0*/  IADD3 R14, P3, PT, R6, UR4, RZ ;  /* 0x00000004060e7c10 */ /* 0x000fe4000ff7e0ff */
[----:B-1----:R-:W-:-:S02]  /*15c0*/  LEA R4, P2, R5, R2, 0x1 ;  /* 0x0000000205047211 */ /* 0x002fc400078408ff */
[C---:B------:R-:W-:Y:S02]  /*15d0*/  IADD3 R9, PT, PT, R7.reuse, UR5, RZ ;  /* 0x0000000507097c10 */ /* 0x040fe4000fffe0ff */
[----:B------:R-:W-:Y:S02]  /*15e0*/  IADD3 R15, P4, PT, R7, UR4, RZ ;  /* 0x00000004070f7c10 */ /* 0x000fe4000ff9e0ff */
[----:B------:R-:W-:Y:S02]  /*15f0*/  LEA.HI.X.SX32 R17, R6, RZ, 0x1, P3 ;  /* 0x000000ff06117211 */ /* 0x000fe400018f0eff */
[----:B------:R-:W-:Y:S02]  /*1600*/  LEA.HI.X R5, R5, R3, R8, 0x1, P2 ;  /* 0x0000000305057211 */ /* 0x000fe400010f0c08 */
[----:B------:R-:W-:Y:S02]  /*1610*/  LEA R6, P3, R14, R2, 0x1 ;  /* 0x000000020e067211 */ /* 0x000fe400078608ff */
[----:B------:R-:W-:Y:S01]  /*1620*/  IADD3 R11, P2, PT, R9, UR4, RZ ;  /* 0x00000004090b7c10 */ /* 0x000fe2000ff5e0ff */
[----:B------:R0:W-:Y:S01]  /*1630*/  STG.E.U16 desc[UR14][R4.64], RZ ;  /* 0x000000ff04007986 */ /* 0x0001e2000c10150e */
[----:B------:R-:W-:-:S02]  /*1640*/  LEA.HI.X.SX32 R16, R7, RZ, 0x1, P4 ;  /* 0x000000ff07107211 */ /* 0x000fc400020f0eff */
[-C--:B------:R-:W-:Y:S02]  /*1650*/  LEA.HI.X R7, R14, R3.reuse, R17, 0x1, P3 ;  /* 0x000000030e077211 */ /* 0x080fe400018f0c11 */
[-C--:B------:R-:W-:Y:S02]  /*1660*/  LEA R8, P4, R15, R2.reuse, 0x1 ;  /* 0x000000020f087211 */ /* 0x080fe400078808ff */
[----:B------:R-:W-:Y:S01]  /*1670*/  LEA.HI.X.SX32 R14, R9, RZ, 0x1, P2 ;  /* 0x000000ff090e7211 */ /* 0x000fe200010f0eff */
[----:B------:R0:W-:Y:S01]  /*1680*/  STG.E.U16 desc[UR14][R6.64], RZ ;  /* 0x000000ff06007986 */ /* 0x0001e2000c10150e */
[----:B------:R-:W-:Y:S02]  /*1690*/  LEA R2, P2, R11, R2, 0x1 ;  /* 0x000000020b027211 */ /* 0x000fe400078408ff */
[-C--:B------:R-:W-:Y:S02]  /*16a0*/  LEA.HI.X R9, R15, R3.reuse, R16, 0x1, P4 ;  /* 0x000000030f097211 */ /* 0x080fe400020f0c10 */
[----:B------:R-:W-:-:S03]  /*16b0*/  LEA.HI.X R3, R11, R3, R14, 0x1, P2 ;  /* 0x000000030b037211 */ /* 0x000fc600010f0c0e */
[----:B------:R0:W-:Y:S04]  /*16c0*/  STG.E.U16 desc[UR14][R8.64], RZ ;  /* 0x000000ff08007986 */ /* 0x0001e8000c10150e */
[----:B------:R0:W-:Y:S02]  /*16d0*/  STG.E.U16 desc[UR14][R2.64], RZ ;  /* 0x000000ff02007986 */ /* 0x0001e4000c10150e */
.L_x_29:
[----:B------:R-:W-:Y:S05]  /*16e0*/  @!P1 BRA `(.L_x_28) ;  /* 0x00000000006c9947 */ /* 0x000fea0003800000 */
[----:B------:R-:W-:Y:S01]  /*16f0*/  ISETP.NE.AND P1, PT, R13, 0x1, PT ;  /* 0x000000010d00780c */ /* 0x000fe20003f25270 */
[----:B------:R-:W-:-:S12]  /*1700*/  ULOP3.LUT UP0, URZ, UR22, 0x1, URZ, 0xc0, !UPT ;  /* 0x0000000116ff7892 */ /* 0x000fd8000f80c0ff */
[----:B------:R-:W-:Y:S05]  /*1710*/  @!P1 BRA `(.L_x_30) ;  /* 0x00000000003c9947 */ /* 0x000fea0003800000 */
[----:B------:R-:W1:Y:S01]  /*1720*/  LDCU UR5, c[0x0][0x3b8] ;  /* 0x00007700ff0577ac */ /* 0x000e620008000800 */
[----:B0-----:R-:W0:Y:S01]  /*1730*/  LDC.64 R4, c[0x0][0x3b0] ;  /* 0x0000ec00ff047b82 */ /* 0x001e220000000a00 */
[C---:B-1----:R-:W-:Y:S01]  /*1740*/  IMAD R2, R10.reuse, UR5, RZ ;  /* 0x000000050a027c24 */ /* 0x042fe2000f8e02ff */
[----:B------:R-:W-:-:S04]  /*1750*/  IADD3 R10, PT, PT, R10, 0x2, RZ ;  /* 0x000000020a0a7810 */ /* 0x000fc80007ffe0ff */
[C---:B------:R-:W-:Y:S02]  /*1760*/  IADD3 R7, PT, PT, R2.reuse, UR5, RZ ;  /* 0x0000000502077c10 */ /* 0x040fe4000fffe0ff */
[C---:B------:R-:W-:Y:S02]  /*1770*/  IADD3 R3, P1, PT, R2.reuse, UR4, RZ ;  /* 0x0000000402037c10 */ /* 0x040fe4000ff3e0ff */
[----:B------:R-:W-:Y:S02]  /*1780*/  IADD3 R8, P2, PT, R7, UR4, RZ ;  /* 0x0000000407087c10 */ /* 0x000fe4000ff5e0ff */
[----:B------:R-:W-:Y:S02]  /*1790*/  LEA.HI.X.SX32 R6, R2, RZ, 0x1, P1 ;  /* 0x000000ff02067211 */ /* 0x000fe400008f0eff */
[----:B0-----:R-:W-:Y:S02]  /*17a0*/  LEA R2, P1, R3, R4, 0x1 ;  /* 0x0000000403027211 */ /* 0x001fe400078208ff */
[----:B------:R-:W-:-:S02]  /*17b0*/  LEA.HI.X.SX32 R7, R7, RZ, 0x1, P2 ;  /* 0x000000ff07077211 */ /* 0x000fc400010f0eff */
[C---:B------:R-:W-:Y:S02]  /*17c0*/  LEA R4, P2, R8.reuse, R4, 0x1 ;  /* 0x0000000408047211 */ /* 0x040fe400078408ff */
[-C--:B------:R-:W-:Y:S02]  /*17d0*/  LEA.HI.X R3, R3, R5.reuse, R6, 0x1, P1 ;  /* 0x0000000503037211 */ /* 0x080fe400008f0c06 */
[----:B------:R-:W-:-:S03]  /*17e0*/  LEA.HI.X R5, R8, R5, R7, 0x1, P2 ;  /* 0x0000000508057211 */ /* 0x000fc600010f0c07 */
[----:B------:R1:W-:Y:S04]  /*17f0*/  STG.E.U16 desc[UR14][R2.64], RZ ;  /* 0x000000ff02007986 */ /* 0x0003e8000c10150e */
[----:B------:R1:W-:Y:S02]  /*1800*/  STG.E.U16 desc[UR14][R4.64], RZ ;  /* 0x000000ff04007986 */ /* 0x0003e4000c10150e */
.L_x_30:
[----:B------:R-:W-:Y:S05]  /*1810*/  BRA.U !UP0, `(.L_x_28) ;  /* 0x0000000108207547 */ /* 0x000fea000b800000 */
[----:B------:R-:W1:Y:S01]  /*1820*/  LDCU UR5, c[0x0][0x3b8] ;  /* 0x00007700ff0577ac */ /* 0x000e620008000800 */
[----:B0-----:R-:W0:Y:S01]  /*1830*/  LDC.64 R6, c[0x0][0x3b0] ;  /* 0x0000ec00ff067b82 */ /* 0x001e220000000a00 */
[----:B-1----:R-:W-:-:S05]  /*1840*/  IMAD R2, R10, UR5, RZ ;  /* 0x000000050a027c24 */ /* 0x002fca000f8e02ff */
[----:B------:R-:W-:-:S04]  /*1850*/  IADD3 R3, P1, PT, R2, UR4, RZ ;  /* 0x0000000402037c10 */ /* 0x000fc8000ff3e0ff */
[----:B------:R-:W-:Y:S02]  /*1860*/  LEA.HI.X.SX32 R4, R2, RZ, 0x1, P1 ;  /* 0x000000ff02047211 */ /* 0x000fe400008f0eff */
[----:B0-----:R-:W-:-:S04]  /*1870*/  LEA R2, P1, R3, R6, 0x1 ;  /* 0x0000000603027211 */ /* 0x001fc800078208ff */
[----:B------:R-:W-:-:S05]  /*1880*/  LEA.HI.X R3, R3, R7, R4, 0x1, P1 ;  /* 0x0000000703037211 */ /* 0x000fca00008f0c04 */
[----:B------:R2:W-:Y:S04]  /*1890*/  STG.E.U16 desc[UR14][R2.64], RZ ;  /* 0x000000ff02007986 */ /* 0x0005e8000c10150e */
.L_x_28:
[----:B------:R-:W3:Y:S01]  /*18a0*/  LDCU UR5, c[0x0][0x380] ;  /* 0x00007000ff0577ac */ /* 0x000ee20008000800 */
[----:B------:R-:W-:-:S04]  /*18b0*/  UIADD3 UR4, UPT, UPT, UR4, 0x1, URZ ;  /* 0x0000000104047890 */ /* 0x000fc8000fffe0ff */
[----:B---3--:R-:W-:-:S09]  /*18c0*/  UISETP.NE.AND UP0, UPT, UR4, UR5, UPT ;  /* 0x000000050400728c */ /* 0x008fd2000bf05270 */
[----:B------:R-:W-:Y:S05]  /*18d0*/  BRA.U UP0, `(.L_x_31) ;  /* 0xfffffff500d87547 */ /* 0x000fea000b83ffff */
[----:B------:R-:W-:Y:S05]  /*18e0*/  EXIT ;  /* 0x000000000000794d */ /* 0x000fea0003800000 */
.L_x_32:
        /* <DEDUP_REMOVED lines=9> */
.L_x_34:


//--------------------- .nv.shared.reserved.0     --------------------------
	.section	.nv.shared.reserved.0,"aw",@nobits
	.weak		__nv_reservedSMEM_offset_0_alias
	.size		__nv_reservedSMEM_offset_0_alias, 0, 64
	.other		__nv_reservedSMEM_offset_0_alias,@"STO_CUDA_RESERVED_SHARED STV_DEFAULT"
__nv_reservedSMEM_offset_0_alias:
	.zero		0
	.zero		64


//--------------------- .nv.constant0._Z16cublasGSBE_entryiiiPK6__halfixS1_ixPS_ixi --------------------------
	.section	.nv.constant0._Z16cublasGSBE_entryiiiPK6__halfixS1_ixPS_ixi,"a",@progbits
	.sectionflags	@""
	.align	4
.nv.constant0._Z16cublasGSBE_entryiiiPK6__halfixS1_ixPS_ixi:
	.zero		988


//--------------------- .nv.constant0._Z11wrap_matmuliiiPK6__halfiS1_iPS_i --------------------------
	.section	.nv.constant0._Z11wrap_matmuliiiPK6__halfiS1_iPS_i,"a",@progbits
	.sectionflags	@""
	.align	4
.nv.constant0._Z11wrap_matmuliiiPK6__halfiS1_iPS_i:
	.zero		956


//--------------------- SYMBOLS --------------------------

	.type		.nv.reservedSmem.offset0,@object
	.size		.nv.reservedSmem.offset0,0x4
